//
// Generated by NVIDIA NVVM Compiler
//
// Compiler Build ID: CL-36424714
// Cuda compilation tools, release 13.0, V13.0.88
// Based on NVVM 20.0.0
//

.version 9.0
.target sm_100
.address_size 64

	// .globl	_Z8preMatchP7Element
.global .align 1 .b8 _ZN34_INTERNAL_f90845ad_4_k_cu_e0a9cf414cuda3std3__45__cpo5beginE[1];
.global .align 1 .b8 _ZN34_INTERNAL_f90845ad_4_k_cu_e0a9cf414cuda3std3__45__cpo3endE[1];
.global .align 1 .b8 _ZN34_INTERNAL_f90845ad_4_k_cu_e0a9cf414cuda3std3__45__cpo6cbeginE[1];
.global .align 1 .b8 _ZN34_INTERNAL_f90845ad_4_k_cu_e0a9cf414cuda3std3__45__cpo4cendE[1];
.global .align 1 .b8 _ZN34_INTERNAL_f90845ad_4_k_cu_e0a9cf414cuda3std3__45__cpo6rbeginE[1];
.global .align 1 .b8 _ZN34_INTERNAL_f90845ad_4_k_cu_e0a9cf414cuda3std3__45__cpo4rendE[1];
.global .align 1 .b8 _ZN34_INTERNAL_f90845ad_4_k_cu_e0a9cf414cuda3std3__45__cpo7crbeginE[1];
.global .align 1 .b8 _ZN34_INTERNAL_f90845ad_4_k_cu_e0a9cf414cuda3std3__45__cpo5crendE[1];
.global .align 1 .b8 _ZN34_INTERNAL_f90845ad_4_k_cu_e0a9cf414cuda3std3__436_GLOBAL__N__f90845ad_4_k_cu_e0a9cf416ignoreE[1];
.global .align 1 .b8 _ZN34_INTERNAL_f90845ad_4_k_cu_e0a9cf414cuda3std3__419piecewise_constructE[1];
.global .align 1 .b8 _ZN34_INTERNAL_f90845ad_4_k_cu_e0a9cf414cuda3std3__48in_placeE[1];
.global .align 1 .b8 _ZN34_INTERNAL_f90845ad_4_k_cu_e0a9cf414cuda3std3__420unreachable_sentinelE[1];
.global .align 1 .b8 _ZN34_INTERNAL_f90845ad_4_k_cu_e0a9cf414cuda3std3__47nulloptE[1];
.global .align 1 .b8 _ZN34_INTERNAL_f90845ad_4_k_cu_e0a9cf414cuda3std3__48unexpectE[1];
.global .align 1 .b8 _ZN34_INTERNAL_f90845ad_4_k_cu_e0a9cf414cuda3std6ranges3__45__cpo4swapE[1];
.global .align 1 .b8 _ZN34_INTERNAL_f90845ad_4_k_cu_e0a9cf414cuda3std6ranges3__45__cpo9iter_moveE[1];
.global .align 1 .b8 _ZN34_INTERNAL_f90845ad_4_k_cu_e0a9cf414cuda3std6ranges3__45__cpo5beginE[1];
.global .align 1 .b8 _ZN34_INTERNAL_f90845ad_4_k_cu_e0a9cf414cuda3std6ranges3__45__cpo3endE[1];
.global .align 1 .b8 _ZN34_INTERNAL_f90845ad_4_k_cu_e0a9cf414cuda3std6ranges3__45__cpo6cbeginE[1];
.global .align 1 .b8 _ZN34_INTERNAL_f90845ad_4_k_cu_e0a9cf414cuda3std6ranges3__45__cpo4cendE[1];
.global .align 1 .b8 _ZN34_INTERNAL_f90845ad_4_k_cu_e0a9cf414cuda3std6ranges3__45__cpo7advanceE[1];
.global .align 1 .b8 _ZN34_INTERNAL_f90845ad_4_k_cu_e0a9cf414cuda3std6ranges3__45__cpo9iter_swapE[1];
.global .align 1 .b8 _ZN34_INTERNAL_f90845ad_4_k_cu_e0a9cf414cuda3std6ranges3__45__cpo4nextE[1];
.global .align 1 .b8 _ZN34_INTERNAL_f90845ad_4_k_cu_e0a9cf414cuda3std6ranges3__45__cpo4prevE[1];
.global .align 1 .b8 _ZN34_INTERNAL_f90845ad_4_k_cu_e0a9cf414cuda3std6ranges3__45__cpo4dataE[1];
.global .align 1 .b8 _ZN34_INTERNAL_f90845ad_4_k_cu_e0a9cf414cuda3std6ranges3__45__cpo5cdataE[1];
.global .align 1 .b8 _ZN34_INTERNAL_f90845ad_4_k_cu_e0a9cf414cuda3std6ranges3__45__cpo4sizeE[1];
.global .align 1 .b8 _ZN34_INTERNAL_f90845ad_4_k_cu_e0a9cf414cuda3std6ranges3__45__cpo5ssizeE[1];
.global .align 1 .b8 _ZN34_INTERNAL_f90845ad_4_k_cu_e0a9cf414cuda3std6ranges3__45__cpo8distanceE[1];
.global .align 1 .b8 _ZN34_INTERNAL_f90845ad_4_k_cu_e0a9cf416thrust24THRUST_300001_SM_1000_NS8cuda_cub3parE[1];
.global .align 1 .b8 _ZN34_INTERNAL_f90845ad_4_k_cu_e0a9cf416thrust24THRUST_300001_SM_1000_NS8cuda_cub10par_nosyncE[1];
.global .align 1 .b8 _ZN34_INTERNAL_f90845ad_4_k_cu_e0a9cf416thrust24THRUST_300001_SM_1000_NS6system6detail10sequential3seqE[1];
.global .align 1 .b8 _ZN34_INTERNAL_f90845ad_4_k_cu_e0a9cf416thrust24THRUST_300001_SM_1000_NS6system3cpp3parE[1];
.global .align 1 .b8 _ZN34_INTERNAL_f90845ad_4_k_cu_e0a9cf416thrust24THRUST_300001_SM_1000_NS12placeholders2_1E[1];
.global .align 1 .b8 _ZN34_INTERNAL_f90845ad_4_k_cu_e0a9cf416thrust24THRUST_300001_SM_1000_NS12placeholders2_2E[1];
.global .align 1 .b8 _ZN34_INTERNAL_f90845ad_4_k_cu_e0a9cf416thrust24THRUST_300001_SM_1000_NS12placeholders2_3E[1];
.global .align 1 .b8 _ZN34_INTERNAL_f90845ad_4_k_cu_e0a9cf416thrust24THRUST_300001_SM_1000_NS12placeholders2_4E[1];
.global .align 1 .b8 _ZN34_INTERNAL_f90845ad_4_k_cu_e0a9cf416thrust24THRUST_300001_SM_1000_NS12placeholders2_5E[1];
.global .align 1 .b8 _ZN34_INTERNAL_f90845ad_4_k_cu_e0a9cf416thrust24THRUST_300001_SM_1000_NS12placeholders2_6E[1];
.global .align 1 .b8 _ZN34_INTERNAL_f90845ad_4_k_cu_e0a9cf416thrust24THRUST_300001_SM_1000_NS12placeholders2_7E[1];
.global .align 1 .b8 _ZN34_INTERNAL_f90845ad_4_k_cu_e0a9cf416thrust24THRUST_300001_SM_1000_NS12placeholders2_8E[1];
.global .align 1 .b8 _ZN34_INTERNAL_f90845ad_4_k_cu_e0a9cf416thrust24THRUST_300001_SM_1000_NS12placeholders2_9E[1];
.global .align 1 .b8 _ZN34_INTERNAL_f90845ad_4_k_cu_e0a9cf416thrust24THRUST_300001_SM_1000_NS12placeholders3_10E[1];
.global .align 1 .b8 _ZN34_INTERNAL_f90845ad_4_k_cu_e0a9cf416thrust24THRUST_300001_SM_1000_NS3seqE[1];
.global .align 1 .b8 _ZN34_INTERNAL_f90845ad_4_k_cu_e0a9cf416thrust24THRUST_300001_SM_1000_NS6deviceE[1];

.visible .entry _Z8preMatchP7Element(
	.param .u64 .ptr .align 1 _Z8preMatchP7Element_param_0
)
{
	.reg .pred 	%p<2>;
	.reg .b32 	%r<7>;
	.reg .b64 	%rd<7>;

	ld.param.u64 	%rd1, [_Z8preMatchP7Element_param_0];
	mov.u32 	%r3, %ctaid.x;
	mov.u32 	%r4, %ntid.x;
	mov.u32 	%r5, %tid.x;
	mad.lo.s32 	%r1, %r3, %r4, %r5;
	add.s32 	%r2, %r1, %r4;
	mul.lo.s32 	%r6, %r4, %r4;
	setp.ge.u32 	%p1, %r2, %r6;
	@%p1 bra 	$L__BB0_2;
	cvta.to.global.u64 	%rd2, %rd1;
	mul.wide.u32 	%rd3, %r2, 48;
	add.s64 	%rd4, %rd1, %rd3;
	mul.wide.s32 	%rd5, %r1, 48;
	add.s64 	%rd6, %rd2, %rd5;
	st.global.u64 	[%rd6+16], %rd4;
$L__BB0_2:
	ret;

}
	// .globl	_Z8perMatchP7ElementPii
.visible .entry _Z8perMatchP7ElementPii(
	.param .u64 .ptr .align 1 _Z8perMatchP7ElementPii_param_0,
	.param .u64 .ptr .align 1 _Z8perMatchP7ElementPii_param_1,
	.param .u32 _Z8perMatchP7ElementPii_param_2
)
{
	.reg .b32 	%r<5>;
	.reg .b64 	%rd<14>;

	ld.param.u64 	%rd1, [_Z8perMatchP7ElementPii_param_0];
	ld.param.u64 	%rd2, [_Z8perMatchP7ElementPii_param_1];
	ld.param.u32 	%r1, [_Z8perMatchP7ElementPii_param_2];
	cvta.to.global.u64 	%rd3, %rd1;
	cvta.to.global.u64 	%rd4, %rd2;
	mov.u32 	%r2, %tid.x;
	mad.lo.s32 	%r3, %r1, %r2, %r2;
	mul.wide.u32 	%rd5, %r2, 4;
	add.s64 	%rd6, %rd4, %rd5;
	ld.global.u32 	%r4, [%rd6];
	mul.wide.s32 	%rd7, %r3, 48;
	add.s64 	%rd8, %rd3, %rd7;
	add.s64 	%rd9, %rd8, 16;
	ld.global.u64 	%rd10, [%rd8+16];
	mul.wide.s32 	%rd11, %r4, 48;
	add.s64 	%rd12, %rd9, %rd11;
	ld.global.u64 	%rd13, [%rd12];
	st.global.u64 	[%rd8+16], %rd13;
	st.global.u64 	[%rd12], %rd10;
	ret;

}
	// .globl	_Z8iniMatchP7ElementPN4cuda3std3__44pairIiiEE
.visible .entry _Z8iniMatchP7ElementPN4cuda3std3__44pairIiiEE(
	.param .u64 .ptr .align 1 _Z8iniMatchP7ElementPN4cuda3std3__44pairIiiEE_param_0,
	.param .u64 .ptr .align 1 _Z8iniMatchP7ElementPN4cuda3std3__44pairIiiEE_param_1
)
{
	.reg .pred 	%p<5>;
	.reg .b32 	%r<18>;
	.reg .b64 	%rd<19>;

	ld.param.u64 	%rd9, [_Z8iniMatchP7ElementPN4cuda3std3__44pairIiiEE_param_0];
	ld.param.u64 	%rd10, [_Z8iniMatchP7ElementPN4cuda3std3__44pairIiiEE_param_1];
	cvta.to.global.u64 	%rd1, %rd10;
	cvta.to.global.u64 	%rd2, %rd9;
	mov.u32 	%r6, %ctaid.x;
	mov.u32 	%r1, %ntid.x;
	mov.u32 	%r7, %tid.x;
	mad.lo.s32 	%r2, %r6, %r1, %r7;
	mul.wide.s32 	%rd11, %r2, 48;
	add.s64 	%rd3, %rd2, %rd11;
	setp.ge.u32 	%p1, %r2, %r1;
	mul.wide.u32 	%rd12, %r2, 8;
	add.s64 	%rd4, %rd1, %rd12;
	@%p1 bra 	$L__BB2_2;
	ld.global.u32 	%r17, [%rd3+4];
	st.global.u32 	[%rd4], %r17;
$L__BB2_2:
	ld.global.u64 	%rd18, [%rd3+16];
	ld.u32 	%r8, [%rd18];
	setp.ge.u32 	%p2, %r8, %r1;
	@%p2 bra 	$L__BB2_4;
$L__BB2_3:
	ld.u64 	%rd18, [%rd18+16];
	st.global.u64 	[%rd3+16], %rd18;
	ld.u32 	%r9, [%rd18];
	setp.lt.u32 	%p3, %r9, %r1;
	@%p3 bra 	$L__BB2_3;
$L__BB2_4:
	setp.ge.u32 	%p4, %r2, %r1;
	@%p4 bra 	$L__BB2_6;
	ld.u32 	%r10, [%rd18+4];
	add.s32 	%r11, %r17, -1;
	mad.lo.s32 	%r12, %r11, %r1, %r10;
	add.s32 	%r13, %r12, -1;
	mul.wide.u32 	%rd13, %r13, 48;
	add.s64 	%rd14, %rd2, %rd13;
	mov.b32 	%r14, 1;
	st.global.u32 	[%rd14+24], %r14;
	st.global.u32 	[%rd4+4], %r10;
	add.s32 	%r15, %r1, %r10;
	add.s32 	%r16, %r15, -1;
	mul.wide.u32 	%rd15, %r16, 8;
	add.s64 	%rd16, %rd1, %rd15;
	st.global.u32 	[%rd16+4], %r17;
	st.global.u32 	[%rd16], %r10;
$L__BB2_6:
	ret;

}
	// .globl	_Z8unstableP7ElementPN4cuda3std3__44pairIiiEEPb
.visible .entry _Z8unstableP7ElementPN4cuda3std3__44pairIiiEEPb(
	.param .u64 .ptr .align 1 _Z8unstableP7ElementPN4cuda3std3__44pairIiiEEPb_param_0,
	.param .u64 .ptr .align 1 _Z8unstableP7ElementPN4cuda3std3__44pairIiiEEPb_param_1,
	.param .u64 .ptr .align 1 _Z8unstableP7ElementPN4cuda3std3__44pairIiiEEPb_param_2
)
{
	.reg .pred 	%p<3>;
	.reg .b16 	%rs<2>;
	.reg .b32 	%r<19>;
	.reg .b64 	%rd<22>;

	ld.param.u64 	%rd4, [_Z8unstableP7ElementPN4cuda3std3__44pairIiiEEPb_param_0];
	ld.param.u64 	%rd5, [_Z8unstableP7ElementPN4cuda3std3__44pairIiiEEPb_param_1];
	ld.param.u64 	%rd3, [_Z8unstableP7ElementPN4cuda3std3__44pairIiiEEPb_param_2];
	cvta.to.global.u64 	%rd6, %rd5;
	cvta.to.global.u64 	%rd7, %rd4;
	mov.u32 	%r1, %ctaid.x;
	mov.u32 	%r2, %ntid.x;
	mov.u32 	%r3, %tid.x;
	mad.lo.s32 	%r4, %r1, %r2, %r3;
	mul.wide.s32 	%rd8, %r4, 48;
	add.s64 	%rd1, %rd7, %rd8;
	ld.global.v2.u32 	{%r5, %r6}, [%rd1];
	add.s32 	%r7, %r5, -1;
	mul.lo.s32 	%r8, %r7, %r2;
	mul.wide.s32 	%rd9, %r5, 8;
	add.s64 	%rd10, %rd6, %rd9;
	ld.global.s32 	%rd11, [%rd10+-4];
	cvt.s64.s32 	%rd12, %r8;
	add.s64 	%rd13, %rd11, %rd12;
	mad.lo.s64 	%rd14, %rd13, 48, %rd7;
	ld.global.u32 	%r9, [%rd14+-40];
	add.s32 	%r10, %r6, %r2;
	add.s32 	%r11, %r10, -1;
	mul.wide.u32 	%rd15, %r11, 8;
	add.s64 	%rd16, %rd6, %rd15;
	ld.global.u32 	%r12, [%rd16+4];
	add.s32 	%r13, %r12, -1;
	mul.lo.s32 	%r14, %r13, %r2;
	cvt.s64.s32 	%rd17, %r14;
	cvt.s64.s32 	%rd18, %r6;
	add.s64 	%rd19, %rd17, %rd18;
	mad.lo.s64 	%rd20, %rd19, 48, %rd7;
	add.s64 	%rd2, %rd20, 12;
	ld.global.u32 	%r15, [%rd1+8];
	setp.le.s32 	%p1, %r9, %r15;
	@%p1 bra 	$L__BB3_3;
	ld.global.u32 	%r16, [%rd2+-48];
	ld.global.u32 	%r17, [%rd1+12];
	setp.le.s32 	%p2, %r16, %r17;
	@%p2 bra 	$L__BB3_3;
	cvta.to.global.u64 	%rd21, %rd3;
	mov.b16 	%rs1, 0;
	st.global.u8 	[%rd21], %rs1;
	mov.b32 	%r18, 2;
	st.global.u32 	[%rd1+24], %r18;
$L__BB3_3:
	ret;

}
	// .globl	_Z11protoNM1GenP7ElementPN4cuda3std3__44pairIiiEE
.visible .entry _Z11protoNM1GenP7ElementPN4cuda3std3__44pairIiiEE(
	.param .u64 .ptr .align 1 _Z11protoNM1GenP7ElementPN4cuda3std3__44pairIiiEE_param_0,
	.param .u64 .ptr .align 1 _Z11protoNM1GenP7ElementPN4cuda3std3__44pairIiiEE_param_1
)
{
	.reg .pred 	%p<2>;
	.reg .b32 	%r<11>;
	.reg .b64 	%rd<10>;

	ld.param.u64 	%rd3, [_Z11protoNM1GenP7ElementPN4cuda3std3__44pairIiiEE_param_0];
	ld.param.u64 	%rd2, [_Z11protoNM1GenP7ElementPN4cuda3std3__44pairIiiEE_param_1];
	cvta.to.global.u64 	%rd4, %rd3;
	mov.u32 	%r6, %ctaid.x;
	mov.u32 	%r1, %ntid.x;
	mov.u32 	%r7, %tid.x;
	mad.lo.s32 	%r2, %r6, %r1, %r7;
	mul.wide.s32 	%rd5, %r2, 48;
	add.s64 	%rd6, %rd4, %rd5;
	add.s64 	%rd1, %rd6, 24;
	ld.global.u32 	%r8, [%rd6+24];
	setp.ne.s32 	%p1, %r8, 2;
	@%p1 bra 	$L__BB4_2;
	ld.global.u32 	%r10, [%rd1+-16];
	bra.uni 	$L__BB4_3;
$L__BB4_2:
	add.s32 	%r10, %r1, 1;
$L__BB4_3:
	cvta.to.global.u64 	%rd7, %rd2;
	mul.wide.s32 	%rd8, %r2, 8;
	add.s64 	%rd9, %rd7, %rd8;
	st.global.u32 	[%rd9], %r10;
	ld.global.u32 	%r9, [%rd1+-20];
	st.global.u32 	[%rd9+4], %r9;
	ret;

}
	// .globl	_Z8protoNM1P7ElementPN4cuda3std3__44pairIiiEE
.visible .entry _Z8protoNM1P7ElementPN4cuda3std3__44pairIiiEE(
	.param .u64 .ptr .align 1 _Z8protoNM1P7ElementPN4cuda3std3__44pairIiiEE_param_0,
	.param .u64 .ptr .align 1 _Z8protoNM1P7ElementPN4cuda3std3__44pairIiiEE_param_1
)
{
	.reg .pred 	%p<2>;
	.reg .b32 	%r<15>;
	.reg .b64 	%rd<12>;

	ld.param.u64 	%rd3, [_Z8protoNM1P7ElementPN4cuda3std3__44pairIiiEE_param_0];
	ld.param.u64 	%rd2, [_Z8protoNM1P7ElementPN4cuda3std3__44pairIiiEE_param_1];
	cvta.to.global.u64 	%rd4, %rd3;
	mov.u32 	%r7, %ctaid.x;
	mov.u32 	%r1, %ntid.x;
	mov.u32 	%r8, %tid.x;
	mad.lo.s32 	%r9, %r7, %r1, %r8;
	mul.wide.s32 	%rd5, %r9, 48;
	add.s64 	%rd1, %rd4, %rd5;
	ld.global.v2.u32 	{%r3, %r2}, [%rd1];
	ld.global.u32 	%r10, [%rd1+24];
	setp.ne.s32 	%p1, %r10, 3;
	@%p1 bra 	$L__BB5_2;
	ld.global.u32 	%r14, [%rd1+12];
	bra.uni 	$L__BB5_3;
$L__BB5_2:
	add.s32 	%r14, %r1, 1;
$L__BB5_3:
	cvta.to.global.u64 	%rd6, %rd2;
	add.s32 	%r11, %r2, -1;
	mul.lo.s32 	%r12, %r11, %r1;
	cvt.s64.s32 	%rd7, %r12;
	cvt.s64.s32 	%rd8, %r3;
	add.s64 	%rd9, %rd8, %rd7;
	shl.b64 	%rd10, %rd9, 3;
	add.s64 	%rd11, %rd6, %rd10;
	st.global.u32 	[%rd11+-8], %r14;
	ld.global.u32 	%r13, [%rd1];
	st.global.u32 	[%rd11+-4], %r13;
	ret;

}
	// .globl	_Z8nm1FalsePb
.visible .entry _Z8nm1FalsePb(
	.param .u64 .ptr .align 1 _Z8nm1FalsePb_param_0
)
{
	.reg .b16 	%rs<2>;
	.reg .b32 	%r<5>;
	.reg .b64 	%rd<5>;

	ld.param.u64 	%rd1, [_Z8nm1FalsePb_param_0];
	cvta.to.global.u64 	%rd2, %rd1;
	mov.u32 	%r1, %ctaid.x;
	mov.u32 	%r2, %ntid.x;
	mov.u32 	%r3, %tid.x;
	mad.lo.s32 	%r4, %r1, %r2, %r3;
	cvt.s64.s32 	%rd3, %r4;
	add.s64 	%rd4, %rd2, %rd3;
	mov.b16 	%rs1, 0;
	st.global.u8 	[%rd4], %rs1;
	ret;

}
	// .globl	_Z12nm2GenDeviceP7ElementPN4cuda3std3__44pairIiiEEPS0_
.visible .entry _Z12nm2GenDeviceP7ElementPN4cuda3std3__44pairIiiEEPS0_(
	.param .u64 .ptr .align 1 _Z12nm2GenDeviceP7ElementPN4cuda3std3__44pairIiiEEPS0__param_0,
	.param .u64 .ptr .align 1 _Z12nm2GenDeviceP7ElementPN4cuda3std3__44pairIiiEEPS0__param_1,
	.param .u64 .ptr .align 1 _Z12nm2GenDeviceP7ElementPN4cuda3std3__44pairIiiEEPS0__param_2
)
{
	.reg .pred 	%p<3>;
	.reg .b16 	%rs<2>;
	.reg .b32 	%r<17>;
	.reg .b64 	%rd<20>;

	ld.param.u64 	%rd5, [_Z12nm2GenDeviceP7ElementPN4cuda3std3__44pairIiiEEPS0__param_0];
	ld.param.u64 	%rd6, [_Z12nm2GenDeviceP7ElementPN4cuda3std3__44pairIiiEEPS0__param_1];
	ld.param.u64 	%rd7, [_Z12nm2GenDeviceP7ElementPN4cuda3std3__44pairIiiEEPS0__param_2];
	cvta.to.global.u64 	%rd1, %rd5;
	mov.u32 	%r4, %ctaid.x;
	mov.u32 	%r1, %ntid.x;
	mov.u32 	%r5, %tid.x;
	mad.lo.s32 	%r6, %r4, %r1, %r5;
	mul.wide.s32 	%rd8, %r6, 48;
	add.s64 	%rd2, %rd1, %rd8;
	ld.global.u32 	%r7, [%rd2+24];
	setp.ne.s32 	%p1, %r7, 4;
	@%p1 bra 	$L__BB7_3;
	cvta.to.global.u64 	%rd9, %rd6;
	ld.global.v2.u32 	{%r8, %r9}, [%rd2];
	add.s32 	%r10, %r1, %r9;
	add.s32 	%r11, %r10, -1;
	mul.wide.u32 	%rd10, %r11, 8;
	add.s64 	%rd11, %rd9, %rd10;
	ld.global.u32 	%r2, [%rd11+4];
	mul.wide.s32 	%rd12, %r8, 8;
	add.s64 	%rd13, %rd9, %rd12;
	ld.global.u32 	%r12, [%rd13+-4];
	add.s32 	%r13, %r2, -1;
	add.s32 	%r3, %r12, -1;
	mad.lo.s32 	%r14, %r13, %r1, %r3;
	mul.wide.u32 	%rd14, %r14, 48;
	add.s64 	%rd3, %rd1, %rd14;
	add.s64 	%rd4, %rd5, %rd14;
	ld.global.u32 	%r15, [%rd3+24];
	setp.eq.s32 	%p2, %r15, 4;
	@%p2 bra 	$L__BB7_3;
	cvta.to.global.u64 	%rd15, %rd7;
	mov.b16 	%rs1, 1;
	st.global.u8 	[%rd3+28], %rs1;
	mul.wide.s32 	%rd16, %r2, 8;
	add.s64 	%rd17, %rd15, %rd16;
	st.global.u64 	[%rd17+-8], %rd4;
	add.s32 	%r16, %r3, %r1;
	mul.wide.u32 	%rd18, %r16, 8;
	add.s64 	%rd19, %rd15, %rd18;
	st.global.u64 	[%rd19], %rd4;
$L__BB7_3:
	ret;

}
	// .globl	_Z14nm2GenPointersP7ElementPN4cuda3std3__44pairIiiEEPbPS0_
.visible .entry _Z14nm2GenPointersP7ElementPN4cuda3std3__44pairIiiEEPbPS0_(
	.param .u64 .ptr .align 1 _Z14nm2GenPointersP7ElementPN4cuda3std3__44pairIiiEEPbPS0__param_0,
	.param .u64 .ptr .align 1 _Z14nm2GenPointersP7ElementPN4cuda3std3__44pairIiiEEPbPS0__param_1,
	.param .u64 .ptr .align 1 _Z14nm2GenPointersP7ElementPN4cuda3std3__44pairIiiEEPbPS0__param_2,
	.param .u64 .ptr .align 1 _Z14nm2GenPointersP7ElementPN4cuda3std3__44pairIiiEEPbPS0__param_3
)
{
	.reg .pred 	%p<4>;
	.reg .b16 	%rs<4>;
	.reg .b32 	%r<13>;
	.reg .b64 	%rd<30>;

	ld.param.u64 	%rd8, [_Z14nm2GenPointersP7ElementPN4cuda3std3__44pairIiiEEPbPS0__param_0];
	ld.param.u64 	%rd9, [_Z14nm2GenPointersP7ElementPN4cuda3std3__44pairIiiEEPbPS0__param_1];
	ld.param.u64 	%rd10, [_Z14nm2GenPointersP7ElementPN4cuda3std3__44pairIiiEEPbPS0__param_2];
	ld.param.u64 	%rd11, [_Z14nm2GenPointersP7ElementPN4cuda3std3__44pairIiiEEPbPS0__param_3];
	cvta.to.global.u64 	%rd1, %rd11;
	cvta.to.global.u64 	%rd2, %rd9;
	cvta.to.global.u64 	%rd3, %rd10;
	cvta.to.global.u64 	%rd12, %rd8;
	mov.u32 	%r6, %ctaid.x;
	mov.u32 	%r1, %ntid.x;
	mov.u32 	%r7, %tid.x;
	mad.lo.s32 	%r2, %r6, %r1, %r7;
	mul.wide.s32 	%rd13, %r2, 48;
	add.s64 	%rd14, %rd12, %rd13;
	add.s64 	%rd4, %rd14, 28;
	ld.global.u8 	%rs1, [%rd14+28];
	setp.eq.s16 	%p1, %rs1, 0;
	@%p1 bra 	$L__BB8_6;
	add.s64 	%rd5, %rd8, %rd13;
	ld.global.v2.u32 	{%r3, %r4}, [%rd4+-28];
	cvt.s64.s32 	%rd16, %r3;
	add.s64 	%rd17, %rd3, %rd16;
	ld.global.u8 	%rs2, [%rd17+-1];
	setp.ne.s16 	%p2, %rs2, 1;
	mov.u64 	%rd29, %rd5;
	@%p2 bra 	$L__BB8_3;
	mul.wide.s32 	%rd18, %r3, 8;
	add.s64 	%rd19, %rd2, %rd18;
	ld.global.u32 	%r8, [%rd19+-4];
	add.s32 	%r9, %r1, %r8;
	add.s32 	%r10, %r9, -1;
	mul.wide.u32 	%rd20, %r10, 8;
	add.s64 	%rd21, %rd1, %rd20;
	ld.global.u64 	%rd29, [%rd21];
$L__BB8_3:
	st.global.u64 	[%rd4+4], %rd29;
	add.s32 	%r11, %r1, %r4;
	add.s32 	%r5, %r11, -1;
	cvt.u64.u32 	%rd22, %r5;
	add.s64 	%rd23, %rd3, %rd22;
	ld.global.u8 	%rs3, [%rd23];
	setp.ne.s16 	%p3, %rs3, 1;
	@%p3 bra 	$L__BB8_5;
	mul.wide.u32 	%rd24, %r5, 8;
	add.s64 	%rd25, %rd2, %rd24;
	ld.global.u32 	%r12, [%rd25+4];
	mul.wide.s32 	%rd26, %r12, 8;
	add.s64 	%rd27, %rd1, %rd26;
	ld.global.u64 	%rd28, [%rd27+-8];
	st.global.u64 	[%rd4+12], %rd28;
	bra.uni 	$L__BB8_6;
$L__BB8_5:
	st.global.u64 	[%rd4+12], %rd5;
$L__BB8_6:
	ret;

}
	// .globl	_Z8nm2PairsP7Element
.visible .entry _Z8nm2PairsP7Element(
	.param .u64 .ptr .align 1 _Z8nm2PairsP7Element_param_0
)
{
	.reg .pred 	%p<10>;
	.reg .b16 	%rs<2>;
	.reg .b32 	%r<25>;
	.reg .b64 	%rd<14>;

	ld.param.u64 	%rd8, [_Z8nm2PairsP7Element_param_0];
	cvta.to.global.u64 	%rd1, %rd8;
	mov.u32 	%r9, %ctaid.x;
	mov.u32 	%r1, %ntid.x;
	mov.u32 	%r10, %tid.x;
	mad.lo.s32 	%r11, %r9, %r1, %r10;
	mul.wide.s32 	%rd9, %r11, 48;
	add.s64 	%rd10, %rd1, %rd9;
	add.s64 	%rd2, %rd10, 28;
	ld.global.u8 	%rs1, [%rd10+28];
	setp.eq.s16 	%p1, %rs1, 0;
	@%p1 bra 	$L__BB9_12;
	add.s32 	%r2, %r1, 1;
	ld.global.u64 	%rd3, [%rd2+4];
	ld.u32 	%r3, [%rd3];
	ld.global.u32 	%r12, [%rd2+-28];
	setp.ne.s32 	%p2, %r3, %r12;
	mov.u32 	%r23, %r2;
	@%p2 bra 	$L__BB9_6;
	ld.u32 	%r4, [%rd3+4];
	ld.global.u32 	%r13, [%rd2+-24];
	setp.ne.s32 	%p3, %r4, %r13;
	mov.u32 	%r23, %r2;
	@%p3 bra 	$L__BB9_6;
	ld.global.u64 	%rd4, [%rd2+12];
	ld.u32 	%r14, [%rd4];
	setp.ne.s32 	%p4, %r14, %r3;
	mov.u32 	%r23, %r3;
	@%p4 bra 	$L__BB9_6;
	ld.u32 	%r15, [%rd4+4];
	setp.ne.s32 	%p5, %r15, %r4;
	mov.u32 	%r23, %r3;
	@%p5 bra 	$L__BB9_6;
	mov.b32 	%r22, 5;
	st.global.u32 	[%rd2+-4], %r22;
	bra.uni 	$L__BB9_12;
$L__BB9_6:
	setp.lt.u32 	%p6, %r1, 2;
	@%p6 bra 	$L__BB9_12;
	ld.global.u64 	%rd13, [%rd2+12];
	shr.u32 	%r6, %r1, 1;
	mov.b32 	%r24, 0;
$L__BB9_8:
	ld.u64 	%rd7, [%rd13+40];
	setp.ne.s64 	%p7, %rd7, %rd13;
	@%p7 bra 	$L__BB9_11;
	setp.eq.s32 	%p9, %r23, %r2;
	@%p9 bra 	$L__BB9_12;
	ld.u32 	%r17, [%rd13+4];
	add.s32 	%r18, %r23, -1;
	mad.lo.s32 	%r19, %r18, %r1, %r17;
	add.s32 	%r20, %r19, -1;
	mul.wide.u32 	%rd11, %r20, 48;
	add.s64 	%rd12, %rd1, %rd11;
	mov.b32 	%r21, 5;
	st.global.u32 	[%rd12+24], %r21;
	bra.uni 	$L__BB9_12;
$L__BB9_11:
	st.global.u64 	[%rd2+12], %rd7;
	add.s32 	%r24, %r24, 1;
	setp.ne.s32 	%p8, %r24, %r6;
	mov.u64 	%rd13, %rd7;
	@%p8 bra 	$L__BB9_8;
$L__BB9_12:
	ret;

}
	// .globl	_Z11newMatchingP7ElementPN4cuda3std3__44pairIiiEE
.visible .entry _Z11newMatchingP7ElementPN4cuda3std3__44pairIiiEE(
	.param .u64 .ptr .align 1 _Z11newMatchingP7ElementPN4cuda3std3__44pairIiiEE_param_0,
	.param .u64 .ptr .align 1 _Z11newMatchingP7ElementPN4cuda3std3__44pairIiiEE_param_1
)
{
	.reg .pred 	%p<2>;
	.reg .b32 	%r<18>;
	.reg .b64 	%rd<14>;

	ld.param.u64 	%rd4, [_Z11newMatchingP7ElementPN4cuda3std3__44pairIiiEE_param_0];
	ld.param.u64 	%rd3, [_Z11newMatchingP7ElementPN4cuda3std3__44pairIiiEE_param_1];
	cvta.to.global.u64 	%rd1, %rd4;
	mov.u32 	%r2, %ctaid.x;
	mov.u32 	%r1, %ntid.x;
	mov.u32 	%r3, %tid.x;
	mad.lo.s32 	%r4, %r2, %r1, %r3;
	mul.wide.s32 	%rd5, %r4, 48;
	add.s64 	%rd6, %rd1, %rd5;
	add.s64 	%rd2, %rd6, 24;
	ld.global.u32 	%r5, [%rd6+24];
	and.b32  	%r6, %r5, -2;
	setp.ne.s32 	%p1, %r6, 4;
	@%p1 bra 	$L__BB10_2;
	cvta.to.global.u64 	%rd7, %rd3;
	ld.global.v2.u32 	{%r7, %r8}, [%rd2+-24];
	mul.wide.s32 	%rd8, %r7, 8;
	add.s64 	%rd9, %rd7, %rd8;
	ld.global.u32 	%r9, [%rd9+-8];
	st.global.u32 	[%rd9+-8], %r7;
	ld.global.u32 	%r10, [%rd9+-4];
	st.global.u32 	[%rd9+-4], %r8;
	add.s32 	%r11, %r1, %r8;
	add.s32 	%r12, %r11, -1;
	mul.wide.u32 	%rd10, %r12, 8;
	add.s64 	%rd11, %rd7, %rd10;
	st.global.u32 	[%rd11], %r8;
	st.global.u32 	[%rd11+4], %r7;
	mov.b32 	%r13, 1;
	st.global.u32 	[%rd2], %r13;
	add.s32 	%r14, %r9, -1;
	mad.lo.s32 	%r15, %r14, %r1, %r10;
	add.s32 	%r16, %r15, -1;
	mul.wide.u32 	%rd12, %r16, 48;
	add.s64 	%rd13, %rd1, %rd12;
	mov.b32 	%r17, 0;
	st.global.u32 	[%rd13+24], %r17;
$L__BB10_2:
	ret;

}
	// .globl	_Z19resetAfterIterationP7Element
.visible .entry _Z19resetAfterIterationP7Element(
	.param .u64 .ptr .align 1 _Z19resetAfterIterationP7Element_param_0
)
{
	.reg .pred 	%p<2>;
	.reg .b16 	%rs<2>;
	.reg .b32 	%r<7>;
	.reg .b64 	%rd<7>;

	ld.param.u64 	%rd2, [_Z19resetAfterIterationP7Element_param_0];
	cvta.to.global.u64 	%rd3, %rd2;
	mov.u32 	%r1, %ctaid.x;
	mov.u32 	%r2, %ntid.x;
	mov.u32 	%r3, %tid.x;
	mad.lo.s32 	%r4, %r1, %r2, %r3;
	mul.wide.s32 	%rd4, %r4, 48;
	add.s64 	%rd5, %rd2, %rd4;
	add.s64 	%rd6, %rd3, %rd4;
	add.s64 	%rd1, %rd6, 40;
	st.global.u64 	[%rd6+40], %rd5;
	st.global.u64 	[%rd6+32], %rd5;
	st.global.u64 	[%rd6+16], %rd5;
	mov.b16 	%rs1, 0;
	st.global.u8 	[%rd6+28], %rs1;
	ld.global.u32 	%r5, [%rd6+24];
	setp.eq.s32 	%p1, %r5, 1;
	@%p1 bra 	$L__BB11_2;
	mov.b32 	%r6, 0;
	st.global.u32 	[%rd1+-16], %r6;
$L__BB11_2:
	ret;

}
	// .globl	_Z8resetAllP7ElementPN4cuda3std3__44pairIiiEE
.visible .entry _Z8resetAllP7ElementPN4cuda3std3__44pairIiiEE(
	.param .u64 .ptr .align 1 _Z8resetAllP7ElementPN4cuda3std3__44pairIiiEE_param_0,
	.param .u64 .ptr .align 1 _Z8resetAllP7ElementPN4cuda3std3__44pairIiiEE_param_1
)
{
	.reg .pred 	%p<2>;
	.reg .b16 	%rs<2>;
	.reg .b32 	%r<8>;
	.reg .b64 	%rd<10>;

	ld.param.u64 	%rd2, [_Z8resetAllP7ElementPN4cuda3std3__44pairIiiEE_param_0];
	ld.param.u64 	%rd1, [_Z8resetAllP7ElementPN4cuda3std3__44pairIiiEE_param_1];
	cvta.to.global.u64 	%rd3, %rd2;
	mov.u32 	%r2, %ctaid.x;
	mov.u32 	%r3, %ntid.x;
	mov.u32 	%r4, %tid.x;
	mad.lo.s32 	%r1, %r2, %r3, %r4;
	mul.wide.s32 	%rd4, %r1, 48;
	add.s64 	%rd5, %rd2, %rd4;
	add.s64 	%rd6, %rd3, %rd4;
	st.global.u64 	[%rd6+40], %rd5;
	st.global.u64 	[%rd6+32], %rd5;
	st.global.u64 	[%rd6+16], %rd5;
	mov.b16 	%rs1, 0;
	st.global.u8 	[%rd6+28], %rs1;
	mov.b32 	%r5, 0;
	st.global.u32 	[%rd6+24], %r5;
	shl.b32 	%r6, %r3, 1;
	setp.ge.u32 	%p1, %r1, %r6;
	@%p1 bra 	$L__BB12_2;
	cvta.to.global.u64 	%rd7, %rd1;
	mul.wide.u32 	%rd8, %r1, 8;
	add.s64 	%rd9, %rd7, %rd8;
	mov.b32 	%r7, 0;
	st.global.u32 	[%rd9], %r7;
	st.global.u32 	[%rd9+4], %r7;
$L__BB12_2:
	ret;

}
	// .globl	_ZN3cub18CUB_300001_SM_10006detail11EmptyKernelIvEEvv
.visible .entry _ZN3cub18CUB_300001_SM_10006detail11EmptyKernelIvEEvv()
{


	ret;

}


// ===== COMPILED SASS (sm_100) =====

	.target	sm_100

	.elftype	@"ET_EXEC"


//--------------------- .note.nv.tkinfo           --------------------------
	.section	.note.nv.tkinfo,"",@"SHT_NOTE"
	.sectionflags	@"SHF_NOTE_NV_TKINFO"
	.tkinfo
        /*0018*/ 	.word	0x00000002
        /*0030*/ 	.string	""
        /*0030*/ 	.string	"ptxas"
        /*0030*/ 	.string	"Cuda compilation tools, release 13.0, V13.0.88"
        /*0030*/ 	.string	"Build cuda_13.0.r13.0/compiler.36424714_0"
        /*0030*/ 	.string	"-arch sm_100 -m 64 "



//--------------------- .note.nv.cuinfo           --------------------------
	.section	.note.nv.cuinfo,"",@"SHT_NOTE"
	.sectionflags	@"SHF_NOTE_NV_CUINFO"
        /*0018*/ 	.short	0x0002
        /*001a*/ 	.short	0x0064
        /*001c*/ 	.short	0x0082
	.zero		2


//--------------------- .nv.info                  --------------------------
	.section	.nv.info,"",@"SHT_CUDA_INFO"
	.align	4


	//----- nvinfo : EIATTR_REGCOUNT
	.align		4
        /*0000*/ 	.byte	0x04, 0x2f
        /*0002*/ 	.short	(.L_46 - .L_45)
	.align		4
.L_45:
        /*0004*/ 	.word	index@(_Z8preMatchP7Element)
        /*0008*/ 	.word	0x0000000a


	//----- nvinfo : EIATTR_FRAME_SIZE
	.align		4
.L_46:
        /*000c*/ 	.byte	0x04, 0x11
        /*000e*/ 	.short	(.L_48 - .L_47)
	.align		4
.L_47:
        /*0010*/ 	.word	index@(_Z8preMatchP7Element)
        /*0014*/ 	.word	0x00000000


	//----- nvinfo : EIATTR_REGCOUNT
	.align		4
.L_48:
        /*0018*/ 	.byte	0x04, 0x2f
        /*001a*/ 	.short	(.L_50 - .L_49)
	.align		4
.L_49:
        /*001c*/ 	.word	index@(_Z8perMatchP7ElementPii)
        /*0020*/ 	.word	0x0000000e


	//----- nvinfo : EIATTR_FRAME_SIZE
	.align		4
.L_50:
        /*0024*/ 	.byte	0x04, 0x11
        /*0026*/ 	.short	(.L_52 - .L_51)
	.align		4
.L_51:
        /*0028*/ 	.word	index@(_Z8perMatchP7ElementPii)
        /*002c*/ 	.word	0x00000000


	//----- nvinfo : EIATTR_REGCOUNT
	.align		4
.L_52:
        /*0030*/ 	.byte	0x04, 0x2f
        /*0032*/ 	.short	(.L_54 - .L_53)
	.align		4
.L_53:
        /*0034*/ 	.word	index@(_Z8iniMatchP7ElementPN4cuda3std3__44pairIiiEE)
        /*0038*/ 	.word	0x00000014


	//----- nvinfo : EIATTR_FRAME_SIZE
	.align		4
.L_54:
        /*003c*/ 	.byte	0x04, 0x11
        /*003e*/ 	.short	(.L_56 - .L_55)
	.align		4
.L_55:
        /*0040*/ 	.word	index@(_Z8iniMatchP7ElementPN4cuda3std3__44pairIiiEE)
        /*0044*/ 	.word	0x00000000


	//----- nvinfo : EIATTR_REGCOUNT
	.align		4
.L_56:
        /*0048*/ 	.byte	0x04, 0x2f
        /*004a*/ 	.short	(.L_58 - .L_57)
	.align		4
.L_57:
        /*004c*/ 	.word	index@(_Z8unstableP7ElementPN4cuda3std3__44pairIiiEEPb)
        /*0050*/ 	.word	0x00000014


	//----- nvinfo : EIATTR_FRAME_SIZE
	.align		4
.L_58:
        /*0054*/ 	.byte	0x04, 0x11
        /*0056*/ 	.short	(.L_60 - .L_59)
	.align		4
.L_59:
        /*0058*/ 	.word	index@(_Z8unstableP7ElementPN4cuda3std3__44pairIiiEEPb)
        /*005c*/ 	.word	0x00000000


	//----- nvinfo : EIATTR_REGCOUNT
	.align		4
.L_60:
        /*0060*/ 	.byte	0x04, 0x2f
        /*0062*/ 	.short	(.L_62 - .L_61)
	.align		4
.L_61:
        /*0064*/ 	.word	index@(_Z11protoNM1GenP7ElementPN4cuda3std3__44pairIiiEE)
        /*0068*/ 	.word	0x0000000c


	//----- nvinfo : EIATTR_FRAME_SIZE
	.align		4
.L_62:
        /*006c*/ 	.byte	0x04, 0x11
        /*006e*/ 	.short	(.L_64 - .L_63)
	.align		4
.L_63:
        /*0070*/ 	.word	index@(_Z11protoNM1GenP7ElementPN4cuda3std3__44pairIiiEE)
        /*0074*/ 	.word	0x00000000


	//----- nvinfo : EIATTR_REGCOUNT
	.align		4
.L_64:
        /*0078*/ 	.byte	0x04, 0x2f
        /*007a*/ 	.short	(.L_66 - .L_65)
	.align		4
.L_65:
        /*007c*/ 	.word	index@(_Z8protoNM1P7ElementPN4cuda3std3__44pairIiiEE)
        /*0080*/ 	.word	0x0000000b


	//----- nvinfo : EIATTR_FRAME_SIZE
	.align		4
.L_66:
        /*0084*/ 	.byte	0x04, 0x11
        /*0086*/ 	.short	(.L_68 - .L_67)
	.align		4
.L_67:
        /*0088*/ 	.word	index@(_Z8protoNM1P7ElementPN4cuda3std3__44pairIiiEE)
        /*008c*/ 	.word	0x00000000


	//----- nvinfo : EIATTR_REGCOUNT
	.align		4
.L_68:
        /*0090*/ 	.byte	0x04, 0x2f
        /*0092*/ 	.short	(.L_70 - .L_69)
	.align		4
.L_69:
        /*0094*/ 	.word	index@(_Z8nm1FalsePb)
        /*0098*/ 	.word	0x00000006


	//----- nvinfo : EIATTR_FRAME_SIZE
	.align		4
.L_70:
        /*009c*/ 	.byte	0x04, 0x11
        /*009e*/ 	.short	(.L_72 - .L_71)
	.align		4
.L_71:
        /*00a0*/ 	.word	index@(_Z8nm1FalsePb)
        /*00a4*/ 	.word	0x00000000


	//----- nvinfo : EIATTR_REGCOUNT
	.align		4
.L_72:
        /*00a8*/ 	.byte	0x04, 0x2f
        /*00aa*/ 	.short	(.L_74 - .L_73)
	.align		4
.L_73:
        /*00ac*/ 	.word	index@(_Z12nm2GenDeviceP7ElementPN4cuda3std3__44pairIiiEEPS0_)
        /*00b0*/ 	.word	0x00000012


	//----- nvinfo : EIATTR_FRAME_SIZE
	.align		4
.L_74:
        /*00b4*/ 	.byte	0x04, 0x11
        /*00b6*/ 	.short	(.L_76 - .L_75)
	.align		4
.L_75:
        /*00b8*/ 	.word	index@(_Z12nm2GenDeviceP7ElementPN4cuda3std3__44pairIiiEEPS0_)
        /*00bc*/ 	.word	0x00000000


	//----- nvinfo : EIATTR_REGCOUNT
	.align		4
.L_76:
        /*00c0*/ 	.byte	0x04, 0x2f
        /*00c2*/ 	.short	(.L_78 - .L_77)
	.align		4
.L_77:
        /*00c4*/ 	.word	index@(_Z14nm2GenPointersP7ElementPN4cuda3std3__44pairIiiEEPbPS0_)
        /*00c8*/ 	.word	0x00000012


	//----- nvinfo : EIATTR_FRAME_SIZE
	.align		4
.L_78:
        /*00cc*/ 	.byte	0x04, 0x11
        /*00ce*/ 	.short	(.L_80 - .L_79)
	.align		4
.L_79:
        /*00d0*/ 	.word	index@(_Z14nm2GenPointersP7ElementPN4cuda3std3__44pairIiiEEPbPS0_)
        /*00d4*/ 	.word	0x00000000


	//----- nvinfo : EIATTR_REGCOUNT
	.align		4
.L_80:
        /*00d8*/ 	.byte	0x04, 0x2f
        /*00da*/ 	.short	(.L_82 - .L_81)
	.align		4
.L_81:
        /*00dc*/ 	.word	index@(_Z8nm2PairsP7Element)
        /*00e0*/ 	.word	0x0000000e


	//----- nvinfo : EIATTR_FRAME_SIZE
	.align		4
.L_82:
        /*00e4*/ 	.byte	0x04, 0x11
        /*00e6*/ 	.short	(.L_84 - .L_83)
	.align		4
.L_83:
        /*00e8*/ 	.word	index@(_Z8nm2PairsP7Element)
        /*00ec*/ 	.word	0x00000000


	//----- nvinfo : EIATTR_REGCOUNT
	.align		4
.L_84:
        /*00f0*/ 	.byte	0x04, 0x2f
        /*00f2*/ 	.short	(.L_86 - .L_85)
	.align		4
.L_85:
        /*00f4*/ 	.word	index@(_Z11newMatchingP7ElementPN4cuda3std3__44pairIiiEE)
        /*00f8*/ 	.word	0x00000012


	//----- nvinfo : EIATTR_FRAME_SIZE
	.align		4
.L_86:
        /*00fc*/ 	.byte	0x04, 0x11
        /*00fe*/ 	.short	(.L_88 - .L_87)
	.align		4
.L_87:
        /*0100*/ 	.word	index@(_Z11newMatchingP7ElementPN4cuda3std3__44pairIiiEE)
        /*0104*/ 	.word	0x00000000


	//----- nvinfo : EIATTR_REGCOUNT
	.align		4
.L_88:
        /*0108*/ 	.byte	0x04, 0x2f
        /*010a*/ 	.short	(.L_90 - .L_89)
	.align		4
.L_89:
        /*010c*/ 	.word	index@(_Z19resetAfterIterationP7Element)
        /*0110*/ 	.word	0x00000008


	//----- nvinfo : EIATTR_FRAME_SIZE
	.align		4
.L_90:
        /*0114*/ 	.byte	0x04, 0x11
        /*0116*/ 	.short	(.L_92 - .L_91)
	.align		4
.L_91:
        /*0118*/ 	.word	index@(_Z19resetAfterIterationP7Element)
        /*011c*/ 	.word	0x00000000


	//----- nvinfo : EIATTR_REGCOUNT
	.align		4
.L_92:
        /*0120*/ 	.byte	0x04, 0x2f
        /*0122*/ 	.short	(.L_94 - .L_93)
	.align		4
.L_93:
        /*0124*/ 	.word	index@(_Z8resetAllP7ElementPN4cuda3std3__44pairIiiEE)
        /*0128*/ 	.word	0x00000008


	//----- nvinfo : EIATTR_FRAME_SIZE
	.align		4
.L_94:
        /*012c*/ 	.byte	0x04, 0x11
        /*012e*/ 	.short	(.L_96 - .L_95)
	.align		4
.L_95:
        /*0130*/ 	.word	index@(_Z8resetAllP7ElementPN4cuda3std3__44pairIiiEE)
        /*0134*/ 	.word	0x00000000


	//----- nvinfo : EIATTR_REGCOUNT
	.align		4
.L_96:
        /*0138*/ 	.byte	0x04, 0x2f
        /*013a*/ 	.short	(.L_98 - .L_97)
	.align		4
.L_97:
        /*013c*/ 	.word	index@(_ZN3cub18CUB_300001_SM_10006detail11EmptyKernelIvEEvv)
        /*0140*/ 	.word	0x00000004


	//----- nvinfo : EIATTR_FRAME_SIZE
	.align		4
.L_98:
        /*0144*/ 	.byte	0x04, 0x11
        /*0146*/ 	.short	(.L_100 - .L_99)
	.align		4
.L_99:
        /*0148*/ 	.word	index@(_ZN3cub18CUB_300001_SM_10006detail11EmptyKernelIvEEvv)
        /*014c*/ 	.word	0x00000000


	//----- nvinfo : EIATTR_MIN_STACK_SIZE
	.align		4
.L_100:
        /*0150*/ 	.byte	0x04, 0x12
        /*0152*/ 	.short	(.L_102 - .L_101)
	.align		4
.L_101:
        /*0154*/ 	.word	index@(_ZN3cub18CUB_300001_SM_10006detail11EmptyKernelIvEEvv)
        /*0158*/ 	.word	0x00000000


	//----- nvinfo : EIATTR_MIN_STACK_SIZE
	.align		4
.L_102:
        /*015c*/ 	.byte	0x04, 0x12
        /*015e*/ 	.short	(.L_104 - .L_103)
	.align		4
.L_103:
        /*0160*/ 	.word	index@(_Z8resetAllP7ElementPN4cuda3std3__44pairIiiEE)
        /*0164*/ 	.word	0x00000000


	//----- nvinfo : EIATTR_MIN_STACK_SIZE
	.align		4
.L_104:
        /*0168*/ 	.byte	0x04, 0x12
        /*016a*/ 	.short	(.L_106 - .L_105)
	.align		4
.L_105:
        /*016c*/ 	.word	index@(_Z19resetAfterIterationP7Element)
        /*0170*/ 	.word	0x00000000


	//----- nvinfo : EIATTR_MIN_STACK_SIZE
	.align		4
.L_106:
        /*0174*/ 	.byte	0x04, 0x12
        /*0176*/ 	.short	(.L_108 - .L_107)
	.align		4
.L_107:
        /*0178*/ 	.word	index@(_Z11newMatchingP7ElementPN4cuda3std3__44pairIiiEE)
        /*017c*/ 	.word	0x00000000


	//----- nvinfo : EIATTR_MIN_STACK_SIZE
	.align		4
.L_108:
        /*0180*/ 	.byte	0x04, 0x12
        /*0182*/ 	.short	(.L_110 - .L_109)
	.align		4
.L_109:
        /*0184*/ 	.word	index@(_Z8nm2PairsP7Element)
        /*0188*/ 	.word	0x00000000


	//----- nvinfo : EIATTR_MIN_STACK_SIZE
	.align		4
.L_110:
        /*018c*/ 	.byte	0x04, 0x12
        /*018e*/ 	.short	(.L_112 - .L_111)
	.align		4
.L_111:
        /*0190*/ 	.word	index@(_Z14nm2GenPointersP7ElementPN4cuda3std3__44pairIiiEEPbPS0_)
        /*0194*/ 	.word	0x00000000


	//----- nvinfo : EIATTR_MIN_STACK_SIZE
	.align		4
.L_112:
        /*0198*/ 	.byte	0x04, 0x12
        /*019a*/ 	.short	(.L_114 - .L_113)
	.align		4
.L_113:
        /*019c*/ 	.word	index@(_Z12nm2GenDeviceP7ElementPN4cuda3std3__44pairIiiEEPS0_)
        /*01a0*/ 	.word	0x00000000


	//----- nvinfo : EIATTR_MIN_STACK_SIZE
	.align		4
.L_114:
        /*01a4*/ 	.byte	0x04, 0x12
        /*01a6*/ 	.short	(.L_116 - .L_115)
	.align		4
.L_115:
        /*01a8*/ 	.word	index@(_Z8nm1FalsePb)
        /*01ac*/ 	.word	0x00000000


	//----- nvinfo : EIATTR_MIN_STACK_SIZE
	.align		4
.L_116:
        /*01b0*/ 	.byte	0x04, 0x12
        /*01b2*/ 	.short	(.L_118 - .L_117)
	.align		4
.L_117:
        /*01b4*/ 	.word	index@(_Z8protoNM1P7ElementPN4cuda3std3__44pairIiiEE)
        /*01b8*/ 	.word	0x00000000


	//----- nvinfo : EIATTR_MIN_STACK_SIZE
	.align		4
.L_118:
        /*01bc*/ 	.byte	0x04, 0x12
        /*01be*/ 	.short	(.L_120 - .L_119)
	.align		4
.L_119:
        /*01c0*/ 	.word	index@(_Z11protoNM1GenP7ElementPN4cuda3std3__44pairIiiEE)
        /*01c4*/ 	.word	0x00000000


	//----- nvinfo : EIATTR_MIN_STACK_SIZE
	.align		4
.L_120:
        /*01c8*/ 	.byte	0x04, 0x12
        /*01ca*/ 	.short	(.L_122 - .L_121)
	.align		4
.L_121:
        /*01cc*/ 	.word	index@(_Z8unstableP7ElementPN4cuda3std3__44pairIiiEEPb)
        /*01d0*/ 	.word	0x00000000


	//----- nvinfo : EIATTR_MIN_STACK_SIZE
	.align		4
.L_122:
        /*01d4*/ 	.byte	0x04, 0x12
        /*01d6*/ 	.short	(.L_124 - .L_123)
	.align		4
.L_123:
        /*01d8*/ 	.word	index@(_Z8iniMatchP7ElementPN4cuda3std3__44pairIiiEE)
        /*01dc*/ 	.word	0x00000000


	//----- nvinfo : EIATTR_MIN_STACK_SIZE
	.align		4
.L_124:
        /*01e0*/ 	.byte	0x04, 0x12
        /*01e2*/ 	.short	(.L_126 - .L_125)
	.align		4
.L_125:
        /*01e4*/ 	.word	index@(_Z8perMatchP7ElementPii)
        /*01e8*/ 	.word	0x00000000


	//----- nvinfo : EIATTR_MIN_STACK_SIZE
	.align		4
.L_126:
        /*01ec*/ 	.byte	0x04, 0x12
        /*01ee*/ 	.short	(.L_128 - .L_127)
	.align		4
.L_127:
        /*01f0*/ 	.word	index@(_Z8preMatchP7Element)
        /*01f4*/ 	.word	0x00000000
.L_128:


//--------------------- .nv.compat                --------------------------
	.section	.nv.compat,"",@"SHT_CUDA_COMPAT_INFO"
	.align	4
        /*0000*/ 	.byte	0x02, 0x09, 0x00, 0x00, 0x02, 0x02, 0x01, 0x00, 0x02, 0x05, 0x05, 0x00, 0x03, 0x07, 0x01, 0x01
        /*0010*/ 	.byte	0x02, 0x03, 0x00, 0x00, 0x02, 0x06, 0x01, 0x00, 0x04, 0x0b, 0x08, 0x00, 0x09, 0x00, 0x00, 0x00
        /*0020*/ 	.byte	0x00, 0x00, 0x00, 0x00


//--------------------- .nv.info._ZN3cub18CUB_300001_SM_10006detail11EmptyKernelIvEEvv --------------------------
	.section	.nv.info._ZN3cub18CUB_300001_SM_10006detail11EmptyKernelIvEEvv,"",@"SHT_CUDA_INFO"
	.sectionflags	@""
	.align	4


	//----- nvinfo : EIATTR_CUDA_API_VERSION
	.align		4
        /*0000*/ 	.byte	0x04, 0x37
        /*0002*/ 	.short	(.L_130 - .L_129)
.L_129:
        /*0004*/ 	.word	0x00000082


	//----- nvinfo : EIATTR_SPARSE_MMA_MASK
	.align		4
.L_130:
        /*0008*/ 	.byte	0x03, 0x50
        /*000a*/ 	.short	0x0000


	//----- nvinfo : EIATTR_MAXREG_COUNT
	.align		4
        /*000c*/ 	.byte	0x03, 0x1b
        /*000e*/ 	.short	0x00ff


	//----- nvinfo : EIATTR_MERCURY_ISA_VERSION
	.align		4
        /*0010*/ 	.byte	0x03, 0x5f
        /*0012*/ 	.short	0x0101


	//----- nvinfo : EIATTR_VRC_CTA_INIT_COUNT
	.align		4
        /*0014*/ 	.byte	0x02, 0x4a
	.zero		1
	.zero		1


	//----- nvinfo : EIATTR_EXIT_INSTR_OFFSETS
	.align		4
        /*0018*/ 	.byte	0x04, 0x1c
        /*001a*/ 	.short	(.L_132 - .L_131)


	//   ....[0]....
.L_131:
        /*001c*/ 	.word	0x00000010


	//----- nvinfo : EIATTR_SW_WAR
	.align		4
.L_132:
        /*0020*/ 	.byte	0x04, 0x36
        /*0022*/ 	.short	(.L_134 - .L_133)
.L_133:
        /*0024*/ 	.word	0x00000008
.L_134:


//--------------------- .nv.info._Z8resetAllP7ElementPN4cuda3std3__44pairIiiEE --------------------------
	.section	.nv.info._Z8resetAllP7ElementPN4cuda3std3__44pairIiiEE,"",@"SHT_CUDA_INFO"
	.sectionflags	@""
	.align	4


	//----- nvinfo : EIATTR_CUDA_API_VERSION
	.align		4
        /*0000*/ 	.byte	0x04, 0x37
        /*0002*/ 	.short	(.L_136 - .L_135)
.L_135:
        /*0004*/ 	.word	0x00000082


	//----- nvinfo : EIATTR_KPARAM_INFO
	.align		4
.L_136:
        /*0008*/ 	.byte	0x04, 0x17
        /*000a*/ 	.short	(.L_138 - .L_137)
.L_137:
        /*000c*/ 	.word	0x00000000
        /*0010*/ 	.short	0x0001
        /*0012*/ 	.short	0x0008
        /*0014*/ 	.byte	0x00, 0xf5, 0x21, 0x00


	//----- nvinfo : EIATTR_KPARAM_INFO
	.align		4
.L_138:
        /*0018*/ 	.byte	0x04, 0x17
        /*001a*/ 	.short	(.L_140 - .L_139)
.L_139:
        /*001c*/ 	.word	0x00000000
        /*0020*/ 	.short	0x0000
        /*0022*/ 	.short	0x0000
        /*0024*/ 	.byte	0x00, 0xf5, 0x21, 0x00


	//----- nvinfo : EIATTR_SPARSE_MMA_MASK
	.align		4
.L_140:
        /*0028*/ 	.byte	0x03, 0x50
        /*002a*/ 	.short	0x0000


	//----- nvinfo : EIATTR_MAXREG_COUNT
	.align		4
        /*002c*/ 	.byte	0x03, 0x1b
        /*002e*/ 	.short	0x00ff


	//----- nvinfo : EIATTR_MERCURY_ISA_VERSION
	.align		4
        /*0030*/ 	.byte	0x03, 0x5f
        /*0032*/ 	.short	0x0101


	//----- nvinfo : EIATTR_VRC_CTA_INIT_COUNT
	.align		4
        /*0034*/ 	.byte	0x02, 0x4a
	.zero		1
	.zero		1


	//----- nvinfo : EIATTR_EXIT_INSTR_OFFSETS
	.align		4
        /*0038*/ 	.byte	0x04, 0x1c
        /*003a*/ 	.short	(.L_142 - .L_141)


	//   ....[0]....
.L_141:
        /*003c*/ 	.word	0x000000f0


	//   ....[1]....
        /*0040*/ 	.word	0x00000140


	//----- nvinfo : EIATTR_CBANK_PARAM_SIZE
	.align		4
.L_142:
        /*0044*/ 	.byte	0x03, 0x19
        /*0046*/ 	.short	0x0010


	//----- nvinfo : EIATTR_PARAM_CBANK
	.align		4
        /*0048*/ 	.byte	0x04, 0x0a
        /*004a*/ 	.short	(.L_144 - .L_143)
	.align		4
.L_143:
        /*004c*/ 	.word	index@(.nv.constant0._Z8resetAllP7ElementPN4cuda3std3__44pairIiiEE)
        /*0050*/ 	.short	0x0380
        /*0052*/ 	.short	0x0010


	//----- nvinfo : EIATTR_SW_WAR
	.align		4
.L_144:
        /*0054*/ 	.byte	0x04, 0x36
        /*0056*/ 	.short	(.L_146 - .L_145)
.L_145:
        /*0058*/ 	.word	0x00000008
.L_146:


//--------------------- .nv.info._Z19resetAfterIterationP7Element --------------------------
	.section	.nv.info._Z19resetAfterIterationP7Element,"",@"SHT_CUDA_INFO"
	.sectionflags	@""
	.align	4


	//----- nvinfo : EIATTR_CUDA_API_VERSION
	.align		4
        /*0000*/ 	.byte	0x04, 0x37
        /*0002*/ 	.short	(.L_148 - .L_147)
.L_147:
        /*0004*/ 	.word	0x00000082


	//----- nvinfo : EIATTR_KPARAM_INFO
	.align		4
.L_148:
        /*0008*/ 	.byte	0x04, 0x17
        /*000a*/ 	.short	(.L_150 - .L_149)
.L_149:
        /*000c*/ 	.word	0x00000000
        /*0010*/ 	.short	0x0000
        /*0012*/ 	.short	0x0000
        /*0014*/ 	.byte	0x00, 0xf5, 0x21, 0x00


	//----- nvinfo : EIATTR_SPARSE_MMA_MASK
	.align		4
.L_150:
        /*0018*/ 	.byte	0x03, 0x50
        /*001a*/ 	.short	0x0000


	//----- nvinfo : EIATTR_MAXREG_COUNT
	.align		4
        /*001c*/ 	.byte	0x03, 0x1b
        /*001e*/ 	.short	0x00ff


	//----- nvinfo : EIATTR_MERCURY_ISA_VERSION
	.align		4
        /*0020*/ 	.byte	0x03, 0x5f
        /*0022*/ 	.short	0x0101


	//----- nvinfo : EIATTR_VRC_CTA_INIT_COUNT
	.align		4
        /*0024*/ 	.byte	0x02, 0x4a
	.zero		1
	.zero		1


	//----- nvinfo : EIATTR_EXIT_INSTR_OFFSETS
	.align		4
        /*0028*/ 	.byte	0x04, 0x1c
        /*002a*/ 	.short	(.L_152 - .L_151)


	//   ....[0]....
.L_151:
        /*002c*/ 	.word	0x000000e0


	//   ....[1]....
        /*0030*/ 	.word	0x00000100


	//----- nvinfo : EIATTR_CBANK_PARAM_SIZE
	.align		4
.L_152:
        /*0034*/ 	.byte	0x03, 0x19
        /*0036*/ 	.short	0x0008


	//----- nvinfo : EIATTR_PARAM_CBANK
	.align		4
        /*0038*/ 	.byte	0x04, 0x0a
        /*003a*/ 	.short	(.L_154 - .L_153)
	.align		4
.L_153:
        /*003c*/ 	.word	index@(.nv.constant0._Z19resetAfterIterationP7Element)
        /*0040*/ 	.short	0x0380
        /*0042*/ 	.short	0x0008


	//----- nvinfo : EIATTR_SW_WAR
	.align		4
.L_154:
        /*0044*/ 	.byte	0x04, 0x36
        /*0046*/ 	.short	(.L_156 - .L_155)
.L_155:
        /*0048*/ 	.word	0x00000008
.L_156:


//--------------------- .nv.info._Z11newMatchingP7ElementPN4cuda3std3__44pairIiiEE --------------------------
	.section	.nv.info._Z11newMatchingP7ElementPN4cuda3std3__44pairIiiEE,"",@"SHT_CUDA_INFO"
	.sectionflags	@""
	.align	4


	//----- nvinfo : EIATTR_CUDA_API_VERSION
	.align		4
        /*0000*/ 	.byte	0x04, 0x37
        /*0002*/ 	.short	(.L_158 - .L_157)
.L_157:
        /*0004*/ 	.word	0x00000082


	//----- nvinfo : EIATTR_KPARAM_INFO
	.align		4
.L_158:
        /*0008*/ 	.byte	0x04, 0x17
        /*000a*/ 	.short	(.L_160 - .L_159)
.L_159:
        /*000c*/ 	.word	0x00000000
        /*0010*/ 	.short	0x0001
        /*0012*/ 	.short	0x0008
        /*0014*/ 	.byte	0x00, 0xf5, 0x21, 0x00


	//----- nvinfo : EIATTR_KPARAM_INFO
	.align		4
.L_160:
        /*0018*/ 	.byte	0x04, 0x17
        /*001a*/ 	.short	(.L_162 - .L_161)
.L_161:
        /*001c*/ 	.word	0x00000000
        /*0020*/ 	.short	0x0000
        /*0022*/ 	.short	0x0000
        /*0024*/ 	.byte	0x00, 0xf5, 0x21, 0x00


	//----- nvinfo : EIATTR_SPARSE_MMA_MASK
	.align		4
.L_162:
        /*0028*/ 	.byte	0x03, 0x50
        /*002a*/ 	.short	0x0000


	//----- nvinfo : EIATTR_MAXREG_COUNT
	.align		4
        /*002c*/ 	.byte	0x03, 0x1b
        /*002e*/ 	.short	0x00ff


	//----- nvinfo : EIATTR_MERCURY_ISA_VERSION
	.align		4
        /*0030*/ 	.byte	0x03, 0x5f
        /*0032*/ 	.short	0x0101


	//----- nvinfo : EIATTR_VRC_CTA_INIT_COUNT
	.align		4
        /*0034*/ 	.byte	0x02, 0x4a
	.zero		1
	.zero		1


	//----- nvinfo : EIATTR_EXIT_INSTR_OFFSETS
	.align		4
        /*0038*/ 	.byte	0x04, 0x1c
        /*003a*/ 	.short	(.L_164 - .L_163)


	//   ....[0]....
.L_163:
        /*003c*/ 	.word	0x000000b0


	//   ....[1]....
        /*0040*/ 	.word	0x000001e0


	//----- nvinfo : EIATTR_CBANK_PARAM_SIZE
	.align		4
.L_164:
        /*0044*/ 	.byte	0x03, 0x19
        /*0046*/ 	.short	0x0010


	//----- nvinfo : EIATTR_PARAM_CBANK
	.align		4
        /*0048*/ 	.byte	0x04, 0x0a
        /*004a*/ 	.short	(.L_166 - .L_165)
	.align		4
.L_165:
        /*004c*/ 	.word	index@(.nv.constant0._Z11newMatchingP7ElementPN4cuda3std3__44pairIiiEE)
        /*0050*/ 	.short	0x0380
        /*0052*/ 	.short	0x0010


	//----- nvinfo : EIATTR_SW_WAR
	.align		4
.L_166:
        /*0054*/ 	.byte	0x04, 0x36
        /*0056*/ 	.short	(.L_168 - .L_167)
.L_167:
        /*0058*/ 	.word	0x00000008
.L_168:


//--------------------- .nv.info._Z8nm2PairsP7Element --------------------------
	.section	.nv.info._Z8nm2PairsP7Element,"",@"SHT_CUDA_INFO"
	.sectionflags	@""
	.align	4


	//----- nvinfo : EIATTR_CUDA_API_VERSION
	.align		4
        /*0000*/ 	.byte	0x04, 0x37
        /*0002*/ 	.short	(.L_170 - .L_169)
.L_169:
        /*0004*/ 	.word	0x00000082


	//----- nvinfo : EIATTR_KPARAM_INFO
	.align		4
.L_170:
        /*0008*/ 	.byte	0x04, 0x17
        /*000a*/ 	.short	(.L_172 - .L_171)
.L_171:
        /*000c*/ 	.word	0x00000000
        /*0010*/ 	.short	0x0000
        /*0012*/ 	.short	0x0000
        /*0014*/ 	.byte	0x00, 0xf5, 0x21, 0x00


	//----- nvinfo : EIATTR_SPARSE_MMA_MASK
	.align		4
.L_172:
        /*0018*/ 	.byte	0x03, 0x50
        /*001a*/ 	.short	0x0000


	//----- nvinfo : EIATTR_MAXREG_COUNT
	.align		4
        /*001c*/ 	.byte	0x03, 0x1b
        /*001e*/ 	.short	0x00ff


	//----- nvinfo : EIATTR_MERCURY_ISA_VERSION
	.align		4
        /*0020*/ 	.byte	0x03, 0x5f
        /*0022*/ 	.short	0x0101


	//----- nvinfo : EIATTR_VRC_CTA_INIT_COUNT
	.align		4
        /*0024*/ 	.byte	0x02, 0x4a
	.zero		1
	.zero		1


	//----- nvinfo : EIATTR_EXIT_INSTR_OFFSETS
	.align		4
        /*0028*/ 	.byte	0x04, 0x1c
        /*002a*/ 	.short	(.L_174 - .L_173)


	//   ....[0]....
.L_173:
        /*002c*/ 	.word	0x000000a0


	//   ....[1]....
        /*0030*/ 	.word	0x00000210


	//   ....[2]....
        /*0034*/ 	.word	0x00000250


	//   ....[3]....
        /*0038*/ 	.word	0x00000340


	//   ....[4]....
        /*003c*/ 	.word	0x00000370


	//   ....[5]....
        /*0040*/ 	.word	0x00000400


	//----- nvinfo : EIATTR_CRS_STACK_SIZE
	.align		4
.L_174:
        /*0044*/ 	.byte	0x04, 0x1e
        /*0046*/ 	.short	(.L_176 - .L_175)
.L_175:
        /*0048*/ 	.word	0x00000000


	//----- nvinfo : EIATTR_CBANK_PARAM_SIZE
	.align		4
.L_176:
        /*004c*/ 	.byte	0x03, 0x19
        /*004e*/ 	.short	0x0008


	//----- nvinfo : EIATTR_PARAM_CBANK
	.align		4
        /*0050*/ 	.byte	0x04, 0x0a
        /*0052*/ 	.short	(.L_178 - .L_177)
	.align		4
.L_177:
        /*0054*/ 	.word	index@(.nv.constant0._Z8nm2PairsP7Element)
        /*0058*/ 	.short	0x0380
        /*005a*/ 	.short	0x0008


	//----- nvinfo : EIATTR_SW_WAR
	.align		4
.L_178:
        /*005c*/ 	.byte	0x04, 0x36
        /*005e*/ 	.short	(.L_180 - .L_179)
.L_179:
        /*0060*/ 	.word	0x00000008
.L_180:


//--------------------- .nv.info._Z14nm2GenPointersP7ElementPN4cuda3std3__44pairIiiEEPbPS0_ --------------------------
	.section	.nv.info._Z14nm2GenPointersP7ElementPN4cuda3std3__44pairIiiEEPbPS0_,"",@"SHT_CUDA_INFO"
	.sectionflags	@""
	.align	4


	//----- nvinfo : EIATTR_CUDA_API_VERSION
	.align		4
        /*0000*/ 	.byte	0x04, 0x37
        /*0002*/ 	.short	(.L_182 - .L_181)
.L_181:
        /*0004*/ 	.word	0x00000082


	//----- nvinfo : EIATTR_KPARAM_INFO
	.align		4
.L_182:
        /*0008*/ 	.byte	0x04, 0x17
        /*000a*/ 	.short	(.L_184 - .L_183)
.L_183:
        /*000c*/ 	.word	0x00000000
        /*0010*/ 	.short	0x0003
        /*0012*/ 	.short	0x0018
        /*0014*/ 	.byte	0x00, 0xf5, 0x21, 0x00


	//----- nvinfo : EIATTR_KPARAM_INFO
	.align		4
.L_184:
        /*0018*/ 	.byte	0x04, 0x17
        /*001a*/ 	.short	(.L_186 - .L_185)
.L_185:
        /*001c*/ 	.word	0x00000000
        /*0020*/ 	.short	0x0002
        /*0022*/ 	.short	0x0010
        /*0024*/ 	.byte	0x00, 0xf5, 0x21, 0x00


	//----- nvinfo : EIATTR_KPARAM_INFO
	.align		4
.L_186:
        /*0028*/ 	.byte	0x04, 0x17
        /*002a*/ 	.short	(.L_188 - .L_187)
.L_187:
        /*002c*/ 	.word	0x00000000
        /*0030*/ 	.short	0x0001
        /*0032*/ 	.short	0x0008
        /*0034*/ 	.byte	0x00, 0xf5, 0x21, 0x00


	//----- nvinfo : EIATTR_KPARAM_INFO
	.align		4
.L_188:
        /*0038*/ 	.byte	0x04, 0x17
        /*003a*/ 	.short	(.L_190 - .L_189)
.L_189:
        /*003c*/ 	.word	0x00000000
        /*0040*/ 	.short	0x0000
        /*0042*/ 	.short	0x0000
        /*0044*/ 	.byte	0x00, 0xf5, 0x21, 0x00


	//----- nvinfo : EIATTR_SPARSE_MMA_MASK
	.align		4
.L_190:
        /*0048*/ 	.byte	0x03, 0x50
        /*004a*/ 	.short	0x0000


	//----- nvinfo : EIATTR_MAXREG_COUNT
	.align		4
        /*004c*/ 	.byte	0x03, 0x1b
        /*004e*/ 	.short	0x00ff


	//----- nvinfo : EIATTR_MERCURY_ISA_VERSION
	.align		4
        /*0050*/ 	.byte	0x03, 0x5f
        /*0052*/ 	.short	0x0101


	//----- nvinfo : EIATTR_VRC_CTA_INIT_COUNT
	.align		4
        /*0054*/ 	.byte	0x02, 0x4a
	.zero		1
	.zero		1


	//----- nvinfo : EIATTR_EXIT_INSTR_OFFSETS
	.align		4
        /*0058*/ 	.byte	0x04, 0x1c
        /*005a*/ 	.short	(.L_192 - .L_191)


	//   ....[0]....
.L_191:
        /*005c*/ 	.word	0x000000a0


	//   ....[1]....
        /*0060*/ 	.word	0x00000280


	//   ....[2]....
        /*0064*/ 	.word	0x000002a0


	//----- nvinfo : EIATTR_CRS_STACK_SIZE
	.align		4
.L_192:
        /*0068*/ 	.byte	0x04, 0x1e
        /*006a*/ 	.short	(.L_194 - .L_193)
.L_193:
        /*006c*/ 	.word	0x00000000


	//----- nvinfo : EIATTR_CBANK_PARAM_SIZE
	.align		4
.L_194:
        /*0070*/ 	.byte	0x03, 0x19
        /*0072*/ 	.short	0x0020


	//----- nvinfo : EIATTR_PARAM_CBANK
	.align		4
        /*0074*/ 	.byte	0x04, 0x0a
        /*0076*/ 	.short	(.L_196 - .L_195)
	.align		4
.L_195:
        /*0078*/ 	.word	index@(.nv.constant0._Z14nm2GenPointersP7ElementPN4cuda3std3__44pairIiiEEPbPS0_)
        /*007c*/ 	.short	0x0380
        /*007e*/ 	.short	0x0020


	//----- nvinfo : EIATTR_SW_WAR
	.align		4
.L_196:
        /*0080*/ 	.byte	0x04, 0x36
        /*0082*/ 	.short	(.L_198 - .L_197)
.L_197:
        /*0084*/ 	.word	0x00000008
.L_198:


//--------------------- .nv.info._Z12nm2GenDeviceP7ElementPN4cuda3std3__44pairIiiEEPS0_ --------------------------
	.section	.nv.info._Z12nm2GenDeviceP7ElementPN4cuda3std3__44pairIiiEEPS0_,"",@"SHT_CUDA_INFO"
	.sectionflags	@""
	.align	4


	//----- nvinfo : EIATTR_CUDA_API_VERSION
	.align		4
        /*0000*/ 	.byte	0x04, 0x37
        /*0002*/ 	.short	(.L_200 - .L_199)
.L_199:
        /*0004*/ 	.word	0x00000082


	//----- nvinfo : EIATTR_KPARAM_INFO
	.align		4
.L_200:
        /*0008*/ 	.byte	0x04, 0x17
        /*000a*/ 	.short	(.L_202 - .L_201)
.L_201:
        /*000c*/ 	.word	0x00000000
        /*0010*/ 	.short	0x0002
        /*0012*/ 	.short	0x0010
        /*0014*/ 	.byte	0x00, 0xf5, 0x21, 0x00


	//----- nvinfo : EIATTR_KPARAM_INFO
	.align		4
.L_202:
        /*0018*/ 	.byte	0x04, 0x17
        /*001a*/ 	.short	(.L_204 - .L_203)
.L_203:
        /*001c*/ 	.word	0x00000000
        /*0020*/ 	.short	0x0001
        /*0022*/ 	.short	0x0008
        /*0024*/ 	.byte	0x00, 0xf5, 0x21, 0x00


	//----- nvinfo : EIATTR_KPARAM_INFO
	.align		4
.L_204:
        /*0028*/ 	.byte	0x04, 0x17
        /*002a*/ 	.short	(.L_206 - .L_205)
.L_205:
        /*002c*/ 	.word	0x00000000
        /*0030*/ 	.short	0x0000
        /*0032*/ 	.short	0x0000
        /*0034*/ 	.byte	0x00, 0xf5, 0x21, 0x00


	//----- nvinfo : EIATTR_SPARSE_MMA_MASK
	.align		4
.L_206:
        /*0038*/ 	.byte	0x03, 0x50
        /*003a*/ 	.short	0x0000


	//----- nvinfo : EIATTR_MAXREG_COUNT
	.align		4
        /*003c*/ 	.byte	0x03, 0x1b
        /*003e*/ 	.short	0x00ff


	//----- nvinfo : EIATTR_MERCURY_ISA_VERSION
	.align		4
        /*0040*/ 	.byte	0x03, 0x5f
        /*0042*/ 	.short	0x0101


	//----- nvinfo : EIATTR_VRC_CTA_INIT_COUNT
	.align		4
        /*0044*/ 	.byte	0x02, 0x4a
	.zero		1
	.zero		1


	//----- nvinfo : EIATTR_EXIT_INSTR_OFFSETS
	.align		4
        /*0048*/ 	.byte	0x04, 0x1c
        /*004a*/ 	.short	(.L_208 - .L_207)


	//   ....[0]....
.L_207:
        /*004c*/ 	.word	0x000000a0


	//   ....[1]....
        /*0050*/ 	.word	0x00000180


	//   ....[2]....
        /*0054*/ 	.word	0x00000210


	//----- nvinfo : EIATTR_CBANK_PARAM_SIZE
	.align		4
.L_208:
        /*0058*/ 	.byte	0x03, 0x19
        /*005a*/ 	.short	0x0018


	//----- nvinfo : EIATTR_PARAM_CBANK
	.align		4
        /*005c*/ 	.byte	0x04, 0x0a
        /*005e*/ 	.short	(.L_210 - .L_209)
	.align		4
.L_209:
        /*0060*/ 	.word	index@(.nv.constant0._Z12nm2GenDeviceP7ElementPN4cuda3std3__44pairIiiEEPS0_)
        /*0064*/ 	.short	0x0380
        /*0066*/ 	.short	0x0018


	//----- nvinfo : EIATTR_SW_WAR
	.align		4
.L_210:
        /*0068*/ 	.byte	0x04, 0x36
        /*006a*/ 	.short	(.L_212 - .L_211)
.L_211:
        /*006c*/ 	.word	0x00000008
.L_212:


//--------------------- .nv.info._Z8nm1FalsePb    --------------------------
	.section	.nv.info._Z8nm1FalsePb,"",@"SHT_CUDA_INFO"
	.sectionflags	@""
	.align	4


	//----- nvinfo : EIATTR_CUDA_API_VERSION
	.align		4
        /*0000*/ 	.byte	0x04, 0x37
        /*0002*/ 	.short	(.L_214 - .L_213)
.L_213:
        /*0004*/ 	.word	0x00000082


	//----- nvinfo : EIATTR_KPARAM_INFO
	.align		4
.L_214:
        /*0008*/ 	.byte	0x04, 0x17
        /*000a*/ 	.short	(.L_216 - .L_215)
.L_215:
        /*000c*/ 	.word	0x00000000
        /*0010*/ 	.short	0x0000
        /*0012*/ 	.short	0x0000
        /*0014*/ 	.byte	0x00, 0xf5, 0x21, 0x00


	//----- nvinfo : EIATTR_SPARSE_MMA_MASK
	.align		4
.L_216:
        /*0018*/ 	.byte	0x03, 0x50
        /*001a*/ 	.short	0x0000


	//----- nvinfo : EIATTR_MAXREG_COUNT
	.align		4
        /*001c*/ 	.byte	0x03, 0x1b
        /*001e*/ 	.short	0x00ff


	//----- nvinfo : EIATTR_MERCURY_ISA_VERSION
	.align		4
        /*0020*/ 	.byte	0x03, 0x5f
        /*0022*/ 	.short	0x0101


	//----- nvinfo : EIATTR_VRC_CTA_INIT_COUNT
	.align		4
        /*0024*/ 	.byte	0x02, 0x4a
	.zero		1
	.zero		1


	//----- nvinfo : EIATTR_EXIT_INSTR_OFFSETS
	.align		4
        /*0028*/ 	.byte	0x04, 0x1c
        /*002a*/ 	.short	(.L_218 - .L_217)


	//   ....[0]....
.L_217:
        /*002c*/ 	.word	0x000000a0


	//----- nvinfo : EIATTR_CBANK_PARAM_SIZE
	.align		4
.L_218:
        /*0030*/ 	.byte	0x03, 0x19
        /*0032*/ 	.short	0x0008


	//----- nvinfo : EIATTR_PARAM_CBANK
	.align		4
        /*0034*/ 	.byte	0x04, 0x0a
        /*0036*/ 	.short	(.L_220 - .L_219)
	.align		4
.L_219:
        /*0038*/ 	.word	index@(.nv.constant0._Z8nm1FalsePb)
        /*003c*/ 	.short	0x0380
        /*003e*/ 	.short	0x0008


	//----- nvinfo : EIATTR_SW_WAR
	.align		4
.L_220:
        /*0040*/ 	.byte	0x04, 0x36
        /*0042*/ 	.short	(.L_222 - .L_221)
.L_221:
        /*0044*/ 	.word	0x00000008
.L_222:


//--------------------- .nv.info._Z8protoNM1P7ElementPN4cuda3std3__44pairIiiEE --------------------------
	.section	.nv.info._Z8protoNM1P7ElementPN4cuda3std3__44pairIiiEE,"",@"SHT_CUDA_INFO"
	.sectionflags	@""
	.align	4


	//----- nvinfo : EIATTR_CUDA_API_VERSION
	.align		4
        /*0000*/ 	.byte	0x04, 0x37
        /*0002*/ 	.short	(.L_224 - .L_223)
.L_223:
        /*0004*/ 	.word	0x00000082


	//----- nvinfo : EIATTR_KPARAM_INFO
	.align		4
.L_224:
        /*0008*/ 	.byte	0x04, 0x17
        /*000a*/ 	.short	(.L_226 - .L_225)
.L_225:
        /*000c*/ 	.word	0x00000000
        /*0010*/ 	.short	0x0001
        /*0012*/ 	.short	0x0008
        /*0014*/ 	.byte	0x00, 0xf5, 0x21, 0x00


	//----- nvinfo : EIATTR_KPARAM_INFO
	.align		4
.L_226:
        /*0018*/ 	.byte	0x04, 0x17
        /*001a*/ 	.short	(.L_228 - .L_227)
.L_227:
        /*001c*/ 	.word	0x00000000
        /*0020*/ 	.short	0x0000
        /*0022*/ 	.short	0x0000
        /*0024*/ 	.byte	0x00, 0xf5, 0x21, 0x00


	//----- nvinfo : EIATTR_SPARSE_MMA_MASK
	.align		4
.L_228:
        /*0028*/ 	.byte	0x03, 0x50
        /*002a*/ 	.short	0x0000


	//----- nvinfo : EIATTR_MAXREG_COUNT
	.align		4
        /*002c*/ 	.byte	0x03, 0x1b
        /*002e*/ 	.short	0x00ff


	//----- nvinfo : EIATTR_MERCURY_ISA_VERSION
	.align		4
        /*0030*/ 	.byte	0x03, 0x5f
        /*0032*/ 	.short	0x0101


	//----- nvinfo : EIATTR_VRC_CTA_INIT_COUNT
	.align		4
        /*0034*/ 	.byte	0x02, 0x4a
	.zero		1
	.zero		1


	//----- nvinfo : EIATTR_EXIT_INSTR_OFFSETS
	.align		4
        /*0038*/ 	.byte	0x04, 0x1c
        /*003a*/ 	.short	(.L_230 - .L_229)


	//   ....[0]....
.L_229:
        /*003c*/ 	.word	0x00000180


	//----- nvinfo : EIATTR_CBANK_PARAM_SIZE
	.align		4
.L_230:
        /*0040*/ 	.byte	0x03, 0x19
        /*0042*/ 	.short	0x0010


	//----- nvinfo : EIATTR_PARAM_CBANK
	.align		4
        /*0044*/ 	.byte	0x04, 0x0a
        /*0046*/ 	.short	(.L_232 - .L_231)
	.align		4
.L_231:
        /*0048*/ 	.word	index@(.nv.constant0._Z8protoNM1P7ElementPN4cuda3std3__44pairIiiEE)
        /*004c*/ 	.short	0x0380
        /*004e*/ 	.short	0x0010


	//----- nvinfo : EIATTR_SW_WAR
	.align		4
.L_232:
        /*0050*/ 	.byte	0x04, 0x36
        /*0052*/ 	.short	(.L_234 - .L_233)
.L_233:
        /*0054*/ 	.word	0x00000008
.L_234:


//--------------------- .nv.info._Z11protoNM1GenP7ElementPN4cuda3std3__44pairIiiEE --------------------------
	.section	.nv.info._Z11protoNM1GenP7ElementPN4cuda3std3__44pairIiiEE,"",@"SHT_CUDA_INFO"
	.sectionflags	@""
	.align	4


	//----- nvinfo : EIATTR_CUDA_API_VERSION
	.align		4
        /*0000*/ 	.byte	0x04, 0x37
        /*0002*/ 	.short	(.L_236 - .L_235)
.L_235:
        /*0004*/ 	.word	0x00000082


	//----- nvinfo : EIATTR_KPARAM_INFO
	.align		4
.L_236:
        /*0008*/ 	.byte	0x04, 0x17
        /*000a*/ 	.short	(.L_238 - .L_237)
.L_237:
        /*000c*/ 	.word	0x00000000
        /*0010*/ 	.short	0x0001
        /*0012*/ 	.short	0x0008
        /*0014*/ 	.byte	0x00, 0xf5, 0x21, 0x00


	//----- nvinfo : EIATTR_KPARAM_INFO
	.align		4
.L_238:
        /*0018*/ 	.byte	0x04, 0x17
        /*001a*/ 	.short	(.L_240 - .L_239)
.L_239:
        /*001c*/ 	.word	0x00000000
        /*0020*/ 	.short	0x0000
        /*0022*/ 	.short	0x0000
        /*0024*/ 	.byte	0x00, 0xf5, 0x21, 0x00


	//----- nvinfo : EIATTR_SPARSE_MMA_MASK
	.align		4
.L_240:
        /*0028*/ 	.byte	0x03, 0x50
        /*002a*/ 	.short	0x0000


	//----- nvinfo : EIATTR_MAXREG_COUNT
	.align		4
        /*002c*/ 	.byte	0x03, 0x1b
        /*002e*/ 	.short	0x00ff


	//----- nvinfo : EIATTR_MERCURY_ISA_VERSION
	.align		4
        /*0030*/ 	.byte	0x03, 0x5f
        /*0032*/ 	.short	0x0101


	//----- nvinfo : EIATTR_VRC_CTA_INIT_COUNT
	.align		4
        /*0034*/ 	.byte	0x02, 0x4a
	.zero		1
	.zero		1


	//----- nvinfo : EIATTR_EXIT_INSTR_OFFSETS
	.align		4
        /*0038*/ 	.byte	0x04, 0x1c
        /*003a*/ 	.short	(.L_242 - .L_241)


	//   ....[0]....
.L_241:
        /*003c*/ 	.word	0x00000110


	//----- nvinfo : EIATTR_CBANK_PARAM_SIZE
	.align		4
.L_242:
        /*0040*/ 	.byte	0x03, 0x19
        /*0042*/ 	.short	0x0010


	//----- nvinfo : EIATTR_PARAM_CBANK
	.align		4
        /*0044*/ 	.byte	0x04, 0x0a
        /*0046*/ 	.short	(.L_244 - .L_243)
	.align		4
.L_243:
        /*0048*/ 	.word	index@(.nv.constant0._Z11protoNM1GenP7ElementPN4cuda3std3__44pairIiiEE)
        /*004c*/ 	.short	0x0380
        /*004e*/ 	.short	0x0010


	//----- nvinfo : EIATTR_SW_WAR
	.align		4
.L_244:
        /*0050*/ 	.byte	0x04, 0x36
        /*0052*/ 	.short	(.L_246 - .L_245)
.L_245:
        /*0054*/ 	.word	0x00000008
.L_246:


//--------------------- .nv.info._Z8unstableP7ElementPN4cuda3std3__44pairIiiEEPb --------------------------
	.section	.nv.info._Z8unstableP7ElementPN4cuda3std3__44pairIiiEEPb,"",@"SHT_CUDA_INFO"
	.sectionflags	@""
	.align	4


	//----- nvinfo : EIATTR_CUDA_API_VERSION
	.align		4
        /*0000*/ 	.byte	0x04, 0x37
        /*0002*/ 	.short	(.L_248 - .L_247)
.L_247:
        /*0004*/ 	.word	0x00000082


	//----- nvinfo : EIATTR_KPARAM_INFO
	.align		4
.L_248:
        /*0008*/ 	.byte	0x04, 0x17
        /*000a*/ 	.short	(.L_250 - .L_249)
.L_249:
        /*000c*/ 	.word	0x00000000
        /*0010*/ 	.short	0x0002
        /*0012*/ 	.short	0x0010
        /*0014*/ 	.byte	0x00, 0xf5, 0x21, 0x00


	//----- nvinfo : EIATTR_KPARAM_INFO
	.align		4
.L_250:
        /*0018*/ 	.byte	0x04, 0x17
        /*001a*/ 	.short	(.L_252 - .L_251)
.L_251:
        /*001c*/ 	.word	0x00000000
        /*0020*/ 	.short	0x0001
        /*0022*/ 	.short	0x0008
        /*0024*/ 	.byte	0x00, 0xf5, 0x21, 0x00


	//----- nvinfo : EIATTR_KPARAM_INFO
	.align		4
.L_252:
        /*0028*/ 	.byte	0x04, 0x17
        /*002a*/ 	.short	(.L_254 - .L_253)
.L_253:
        /*002c*/ 	.word	0x00000000
        /*0030*/ 	.short	0x0000
        /*0032*/ 	.short	0x0000
        /*0034*/ 	.byte	0x00, 0xf5, 0x21, 0x00


	//----- nvinfo : EIATTR_SPARSE_MMA_MASK
	.align		4
.L_254:
        /*0038*/ 	.byte	0x03, 0x50
        /*003a*/ 	.short	0x0000


	//----- nvinfo : EIATTR_MAXREG_COUNT
	.align		4
        /*003c*/ 	.byte	0x03, 0x1b
        /*003e*/ 	.short	0x00ff


	//----- nvinfo : EIATTR_MERCURY_ISA_VERSION
	.align		4
        /*0040*/ 	.byte	0x03, 0x5f
        /*0042*/ 	.short	0x0101


	//----- nvinfo : EIATTR_VRC_CTA_INIT_COUNT
	.align		4
        /*0044*/ 	.byte	0x02, 0x4a
	.zero		1
	.zero		1


	//----- nvinfo : EIATTR_EXIT_INSTR_OFFSETS
	.align		4
        /*0048*/ 	.byte	0x04, 0x1c
        /*004a*/ 	.short	(.L_256 - .L_255)


	//   ....[0]....
.L_255:
        /*004c*/ 	.word	0x00000200


	//   ....[1]....
        /*0050*/ 	.word	0x00000250


	//   ....[2]....
        /*0054*/ 	.word	0x000002a0


	//----- nvinfo : EIATTR_CBANK_PARAM_SIZE
	.align		4
.L_256:
        /*0058*/ 	.byte	0x03, 0x19
        /*005a*/ 	.short	0x0018


	//----- nvinfo : EIATTR_PARAM_CBANK
	.align		4
        /*005c*/ 	.byte	0x04, 0x0a
        /*005e*/ 	.short	(.L_258 - .L_257)
	.align		4
.L_257:
        /*0060*/ 	.word	index@(.nv.constant0._Z8unstableP7ElementPN4cuda3std3__44pairIiiEEPb)
        /*0064*/ 	.short	0x0380
        /*0066*/ 	.short	0x0018


	//----- nvinfo : EIATTR_SW_WAR
	.align		4
.L_258:
        /*0068*/ 	.byte	0x04, 0x36
        /*006a*/ 	.short	(.L_260 - .L_259)
.L_259:
        /*006c*/ 	.word	0x00000008
.L_260:


//--------------------- .nv.info._Z8iniMatchP7ElementPN4cuda3std3__44pairIiiEE --------------------------
	.section	.nv.info._Z8iniMatchP7ElementPN4cuda3std3__44pairIiiEE,"",@"SHT_CUDA_INFO"
	.sectionflags	@""
	.align	4


	//----- nvinfo : EIATTR_CUDA_API_VERSION
	.align		4
        /*0000*/ 	.byte	0x04, 0x37
        /*0002*/ 	.short	(.L_262 - .L_261)
.L_261:
        /*0004*/ 	.word	0x00000082


	//----- nvinfo : EIATTR_KPARAM_INFO
	.align		4
.L_262:
        /*0008*/ 	.byte	0x04, 0x17
        /*000a*/ 	.short	(.L_264 - .L_263)
.L_263:
        /*000c*/ 	.word	0x00000000
        /*0010*/ 	.short	0x0001
        /*0012*/ 	.short	0x0008
        /*0014*/ 	.byte	0x00, 0xf5, 0x21, 0x00


	//----- nvinfo : EIATTR_KPARAM_INFO
	.align		4
.L_264:
        /*0018*/ 	.byte	0x04, 0x17
        /*001a*/ 	.short	(.L_266 - .L_265)
.L_265:
        /*001c*/ 	.word	0x00000000
        /*0020*/ 	.short	0x0000
        /*0022*/ 	.short	0x0000
        /*0024*/ 	.byte	0x00, 0xf5, 0x21, 0x00


	//----- nvinfo : EIATTR_SPARSE_MMA_MASK
	.align		4
.L_266:
        /*0028*/ 	.byte	0x03, 0x50
        /*002a*/ 	.short	0x0000


	//----- nvinfo : EIATTR_MAXREG_COUNT
	.align		4
        /*002c*/ 	.byte	0x03, 0x1b
        /*002e*/ 	.short	0x00ff


	//----- nvinfo : EIATTR_MERCURY_ISA_VERSION
	.align		4
        /*0030*/ 	.byte	0x03, 0x5f
        /*0032*/ 	.short	0x0101


	//----- nvinfo : EIATTR_VRC_CTA_INIT_COUNT
	.align		4
        /*0034*/ 	.byte	0x02, 0x4a
	.zero		1
	.zero		1


	//----- nvinfo : EIATTR_EXIT_INSTR_OFFSETS
	.align		4
        /*0038*/ 	.byte	0x04, 0x1c
        /*003a*/ 	.short	(.L_268 - .L_267)


	//   ....[0]....
.L_267:
        /*003c*/ 	.word	0x000001b0


	//   ....[1]....
        /*0040*/ 	.word	0x00000280


	//----- nvinfo : EIATTR_CRS_STACK_SIZE
	.align		4
.L_268:
        /*0044*/ 	.byte	0x04, 0x1e
        /*0046*/ 	.short	(.L_270 - .L_269)
.L_269:
        /*0048*/ 	.word	0x00000000


	//----- nvinfo : EIATTR_CBANK_PARAM_SIZE
	.align		4
.L_270:
        /*004c*/ 	.byte	0x03, 0x19
        /*004e*/ 	.short	0x0010


	//----- nvinfo : EIATTR_PARAM_CBANK
	.align		4
        /*0050*/ 	.byte	0x04, 0x0a
        /*0052*/ 	.short	(.L_272 - .L_271)
	.align		4
.L_271:
        /*0054*/ 	.word	index@(.nv.constant0._Z8iniMatchP7ElementPN4cuda3std3__44pairIiiEE)
        /*0058*/ 	.short	0x0380
        /*005a*/ 	.short	0x0010


	//----- nvinfo : EIATTR_SW_WAR
	.align		4
.L_272:
        /*005c*/ 	.byte	0x04, 0x36
        /*005e*/ 	.short	(.L_274 - .L_273)
.L_273:
        /*0060*/ 	.word	0x00000008
.L_274:


//--------------------- .nv.info._Z8perMatchP7ElementPii --------------------------
	.section	.nv.info._Z8perMatchP7ElementPii,"",@"SHT_CUDA_INFO"
	.sectionflags	@""
	.align	4


	//----- nvinfo : EIATTR_CUDA_API_VERSION
	.align		4
        /*0000*/ 	.byte	0x04, 0x37
        /*0002*/ 	.short	(.L_276 - .L_275)
.L_275:
        /*0004*/ 	.word	0x00000082


	//----- nvinfo : EIATTR_KPARAM_INFO
	.align		4
.L_276:
        /*0008*/ 	.byte	0x04, 0x17
        /*000a*/ 	.short	(.L_278 - .L_277)
.L_277:
        /*000c*/ 	.word	0x00000000
        /*0010*/ 	.short	0x0002
        /*0012*/ 	.short	0x0010
        /*0014*/ 	.byte	0x00, 0xf0, 0x11, 0x00


	//----- nvinfo : EIATTR_KPARAM_INFO
	.align		4
.L_278:
        /*0018*/ 	.byte	0x04, 0x17
        /*001a*/ 	.short	(.L_280 - .L_279)
.L_279:
        /*001c*/ 	.word	0x00000000
        /*0020*/ 	.short	0x0001
        /*0022*/ 	.short	0x0008
        /*0024*/ 	.byte	0x00, 0xf5, 0x21, 0x00


	//----- nvinfo : EIATTR_KPARAM_INFO
	.align		4
.L_280:
        /*0028*/ 	.byte	0x04, 0x17
        /*002a*/ 	.short	(.L_282 - .L_281)
.L_281:
        /*002c*/ 	.word	0x00000000
        /*0030*/ 	.short	0x0000
        /*0032*/ 	.short	0x0000
        /*0034*/ 	.byte	0x00, 0xf5, 0x21, 0x00


	//----- nvinfo : EIATTR_SPARSE_MMA_MASK
	.align		4
.L_282:
        /*0038*/ 	.byte	0x03, 0x50
        /*003a*/ 	.short	0x0000


	//----- nvinfo : EIATTR_MAXREG_COUNT
	.align		4
        /*003c*/ 	.byte	0x03, 0x1b
        /*003e*/ 	.short	0x00ff


	//----- nvinfo : EIATTR_MERCURY_ISA_VERSION
	.align		4
        /*0040*/ 	.byte	0x03, 0x5f
        /*0042*/ 	.short	0x0101


	//----- nvinfo : EIATTR_VRC_CTA_INIT_COUNT
	.align		4
        /*0044*/ 	.byte	0x02, 0x4a
	.zero		1
	.zero		1


	//----- nvinfo : EIATTR_EXIT_INSTR_OFFSETS
	.align		4
        /*0048*/ 	.byte	0x04, 0x1c
        /*004a*/ 	.short	(.L_284 - .L_283)


	//   ....[0]....
.L_283:
        /*004c*/ 	.word	0x00000110


	//----- nvinfo : EIATTR_CBANK_PARAM_SIZE
	.align		4
.L_284:
        /*0050*/ 	.byte	0x03, 0x19
        /*0052*/ 	.short	0x0014


	//----- nvinfo : EIATTR_PARAM_CBANK
	.align		4
        /*0054*/ 	.byte	0x04, 0x0a
        /*0056*/ 	.short	(.L_286 - .L_285)
	.align		4
.L_285:
        /*0058*/ 	.word	index@(.nv.constant0._Z8perMatchP7ElementPii)
        /*005c*/ 	.short	0x0380
        /*005e*/ 	.short	0x0014


	//----- nvinfo : EIATTR_SW_WAR
	.align		4
.L_286:
        /*0060*/ 	.byte	0x04, 0x36
        /*0062*/ 	.short	(.L_288 - .L_287)
.L_287:
        /*0064*/ 	.word	0x00000008
.L_288:


//--------------------- .nv.info._Z8preMatchP7Element --------------------------
	.section	.nv.info._Z8preMatchP7Element,"",@"SHT_CUDA_INFO"
	.sectionflags	@""
	.align	4


	//----- nvinfo : EIATTR_CUDA_API_VERSION
	.align		4
        /*0000*/ 	.byte	0x04, 0x37
        /*0002*/ 	.short	(.L_290 - .L_289)
.L_289:
        /*0004*/ 	.word	0x00000082


	//----- nvinfo : EIATTR_KPARAM_INFO
	.align		4
.L_290:
        /*0008*/ 	.byte	0x04, 0x17
        /*000a*/ 	.short	(.L_292 - .L_291)
.L_291:
        /*000c*/ 	.word	0x00000000
        /*0010*/ 	.short	0x0000
        /*0012*/ 	.short	0x0000
        /*0014*/ 	.byte	0x00, 0xf5, 0x21, 0x00


	//----- nvinfo : EIATTR_SPARSE_MMA_MASK
	.align		4
.L_292:
        /*0018*/ 	.byte	0x03, 0x50
        /*001a*/ 	.short	0x0000


	//----- nvinfo : EIATTR_MAXREG_COUNT
	.align		4
        /*001c*/ 	.byte	0x03, 0x1b
        /*001e*/ 	.short	0x00ff


	//----- nvinfo : EIATTR_MERCURY_ISA_VERSION
	.align		4
        /*0020*/ 	.byte	0x03, 0x5f
        /*0022*/ 	.short	0x0101


	//----- nvinfo : EIATTR_VRC_CTA_INIT_COUNT
	.align		4
        /*0024*/ 	.byte	0x02, 0x4a
	.zero		1
	.zero		1


	//----- nvinfo : EIATTR_EXIT_INSTR_OFFSETS
	.align		4
        /*0028*/ 	.byte	0x04, 0x1c
        /*002a*/ 	.short	(.L_294 - .L_293)


	//   ....[0]....
.L_293:
        /*002c*/ 	.word	0x00000080


	//   ....[1]....
        /*0030*/ 	.word	0x000000e0


	//----- nvinfo : EIATTR_CBANK_PARAM_SIZE
	.align		4
.L_294:
        /*0034*/ 	.byte	0x03, 0x19
        /*0036*/ 	.short	0x0008


	//----- nvinfo : EIATTR_PARAM_CBANK
	.align		4
        /*0038*/ 	.byte	0x04, 0x0a
        /*003a*/ 	.short	(.L_296 - .L_295)
	.align		4
.L_295:
        /*003c*/ 	.word	index@(.nv.constant0._Z8preMatchP7Element)
        /*0040*/ 	.short	0x0380
        /*0042*/ 	.short	0x0008


	//----- nvinfo : EIATTR_SW_WAR
	.align		4
.L_296:
        /*0044*/ 	.byte	0x04, 0x36
        /*0046*/ 	.short	(.L_298 - .L_297)
.L_297:
        /*0048*/ 	.word	0x00000008
.L_298:


//--------------------- .nv.callgraph             --------------------------
	.section	.nv.callgraph,"",@"SHT_CUDA_CALLGRAPH"
	.align	4
	.sectionentsize	8
	.align		4
        /*0000*/ 	.word	0x00000000
	.align		4
        /*0004*/ 	.word	0xffffffff
	.align		4
        /*0008*/ 	.word	0x00000000
	.align		4
        /*000c*/ 	.word	0xfffffffe
	.align		4
        /*0010*/ 	.word	0x00000000
	.align		4
        /*0014*/ 	.word	0xfffffffd
	.align		4
        /*0018*/ 	.word	0x00000000
	.align		4
        /*001c*/ 	.word	0xfffffffc


//--------------------- .nv.constant4             --------------------------
	.section	.nv.constant4,"a",@progbits
	.align	8
	.align		8
.nv.constant4:
        /*0000*/ 	.dword	_ZN34_INTERNAL_f90845ad_4_k_cu_e0a9cf414cuda3std3__45__cpo5beginE
	.align		8
        /*0008*/ 	.dword	_ZN34_INTERNAL_f90845ad_4_k_cu_e0a9cf414cuda3std3__45__cpo3endE
	.align		8
        /*0010*/ 	.dword	_ZN34_INTERNAL_f90845ad_4_k_cu_e0a9cf414cuda3std3__45__cpo6cbeginE
	.align		8
        /*0018*/ 	.dword	_ZN34_INTERNAL_f90845ad_4_k_cu_e0a9cf414cuda3std3__45__cpo4cendE
	.align		8
        /*0020*/ 	.dword	_ZN34_INTERNAL_f90845ad_4_k_cu_e0a9cf414cuda3std3__45__cpo6rbeginE
	.align		8
        /*0028*/ 	.dword	_ZN34_INTERNAL_f90845ad_4_k_cu_e0a9cf414cuda3std3__45__cpo4rendE
	.align		8
        /*0030*/ 	.dword	_ZN34_INTERNAL_f90845ad_4_k_cu_e0a9cf414cuda3std3__45__cpo7crbeginE
	.align		8
        /*0038*/ 	.dword	_ZN34_INTERNAL_f90845ad_4_k_cu_e0a9cf414cuda3std3__45__cpo5crendE
	.align		8
        /*0040*/ 	.dword	_ZN34_INTERNAL_f90845ad_4_k_cu_e0a9cf414cuda3std3__436_GLOBAL__N__f90845ad_4_k_cu_e0a9cf416ignoreE
	.align		8
        /*0048*/ 	.dword	_ZN34_INTERNAL_f90845ad_4_k_cu_e0a9cf414cuda3std3__419piecewise_constructE
	.align		8
        /*0050*/ 	.dword	_ZN34_INTERNAL_f90845ad_4_k_cu_e0a9cf414cuda3std3__48in_placeE
	.align		8
        /*0058*/ 	.dword	_ZN34_INTERNAL_f90845ad_4_k_cu_e0a9cf414cuda3std3__420unreachable_sentinelE
	.align		8
        /*0060*/ 	.dword	_ZN34_INTERNAL_f90845ad_4_k_cu_e0a9cf414cuda3std3__47nulloptE
	.align		8
        /*0068*/ 	.dword	_ZN34_INTERNAL_f90845ad_4_k_cu_e0a9cf414cuda3std3__48unexpectE
	.align		8
        /*0070*/ 	.dword	_ZN34_INTERNAL_f90845ad_4_k_cu_e0a9cf414cuda3std6ranges3__45__cpo4swapE
	.align		8
        /*0078*/ 	.dword	_ZN34_INTERNAL_f90845ad_4_k_cu_e0a9cf414cuda3std6ranges3__45__cpo9iter_moveE
	.align		8
        /*0080*/ 	.dword	_ZN34_INTERNAL_f90845ad_4_k_cu_e0a9cf414cuda3std6ranges3__45__cpo5beginE
	.align		8
        /*0088*/ 	.dword	_ZN34_INTERNAL_f90845ad_4_k_cu_e0a9cf414cuda3std6ranges3__45__cpo3endE
	.align		8
        /*0090*/ 	.dword	_ZN34_INTERNAL_f90845ad_4_k_cu_e0a9cf414cuda3std6ranges3__45__cpo6cbeginE
	.align		8
        /*0098*/ 	.dword	_ZN34_INTERNAL_f90845ad_4_k_cu_e0a9cf414cuda3std6ranges3__45__cpo4cendE
	.align		8
        /*00a0*/ 	.dword	_ZN34_INTERNAL_f90845ad_4_k_cu_e0a9cf414cuda3std6ranges3__45__cpo7advanceE
	.align		8
        /*00a8*/ 	.dword	_ZN34_INTERNAL_f90845ad_4_k_cu_e0a9cf414cuda3std6ranges3__45__cpo9iter_swapE
	.align		8
        /*00b0*/ 	.dword	_ZN34_INTERNAL_f90845ad_4_k_cu_e0a9cf414cuda3std6ranges3__45__cpo4nextE
	.align		8
        /*00b8*/ 	.dword	_ZN34_INTERNAL_f90845ad_4_k_cu_e0a9cf414cuda3std6ranges3__45__cpo4prevE
	.align		8
        /*00c0*/ 	.dword	_ZN34_INTERNAL_f90845ad_4_k_cu_e0a9cf414cuda3std6ranges3__45__cpo4dataE
	.align		8
        /*00c8*/ 	.dword	_ZN34_INTERNAL_f90845ad_4_k_cu_e0a9cf414cuda3std6ranges3__45__cpo5cdataE
	.align		8
        /*00d0*/ 	.dword	_ZN34_INTERNAL_f90845ad_4_k_cu_e0a9cf414cuda3std6ranges3__45__cpo4sizeE
	.align		8
        /*00d8*/ 	.dword	_ZN34_INTERNAL_f90845ad_4_k_cu_e0a9cf414cuda3std6ranges3__45__cpo5ssizeE
	.align		8
        /*00e0*/ 	.dword	_ZN34_INTERNAL_f90845ad_4_k_cu_e0a9cf414cuda3std6ranges3__45__cpo8distanceE
	.align		8
        /*00e8*/ 	.dword	_ZN34_INTERNAL_f90845ad_4_k_cu_e0a9cf416thrust24THRUST_300001_SM_1000_NS8cuda_cub3parE
	.align		8
        /*00f0*/ 	.dword	_ZN34_INTERNAL_f90845ad_4_k_cu_e0a9cf416thrust24THRUST_300001_SM_1000_NS8cuda_cub10par_nosyncE
	.align		8
        /*00f8*/ 	.dword	_ZN34_INTERNAL_f90845ad_4_k_cu_e0a9cf416thrust24THRUST_300001_SM_1000_NS6system6detail10sequential3seqE
	.align		8
        /*0100*/ 	.dword	_ZN34_INTERNAL_f90845ad_4_k_cu_e0a9cf416thrust24THRUST_300001_SM_1000_NS6system3cpp3parE
	.align		8
        /*0108*/ 	.dword	_ZN34_INTERNAL_f90845ad_4_k_cu_e0a9cf416thrust24THRUST_300001_SM_1000_NS12placeholders2_1E
	.align		8
        /*0110*/ 	.dword	_ZN34_INTERNAL_f90845ad_4_k_cu_e0a9cf416thrust24THRUST_300001_SM_1000_NS12placeholders2_2E
	.align		8
        /*0118*/ 	.dword	_ZN34_INTERNAL_f90845ad_4_k_cu_e0a9cf416thrust24THRUST_300001_SM_1000_NS12placeholders2_3E
	.align		8
        /*0120*/ 	.dword	_ZN34_INTERNAL_f90845ad_4_k_cu_e0a9cf416thrust24THRUST_300001_SM_1000_NS12placeholders2_4E
	.align		8
        /*0128*/ 	.dword	_ZN34_INTERNAL_f90845ad_4_k_cu_e0a9cf416thrust24THRUST_300001_SM_1000_NS12placeholders2_5E
	.align		8
        /*0130*/ 	.dword	_ZN34_INTERNAL_f90845ad_4_k_cu_e0a9cf416thrust24THRUST_300001_SM_1000_NS12placeholders2_6E
	.align		8
        /*0138*/ 	.dword	_ZN34_INTERNAL_f90845ad_4_k_cu_e0a9cf416thrust24THRUST_300001_SM_1000_NS12placeholders2_7E
	.align		8
        /*0140*/ 	.dword	_ZN34_INTERNAL_f90845ad_4_k_cu_e0a9cf416thrust24THRUST_300001_SM_1000_NS12placeholders2_8E
	.align		8
        /*0148*/ 	.dword	_ZN34_INTERNAL_f90845ad_4_k_cu_e0a9cf416thrust24THRUST_300001_SM_1000_NS12placeholders2_9E
	.align		8
        /*0150*/ 	.dword	_ZN34_INTERNAL_f90845ad_4_k_cu_e0a9cf416thrust24THRUST_300001_SM_1000_NS12placeholders3_10E
	.align		8
        /*0158*/ 	.dword	_ZN34_INTERNAL_f90845ad_4_k_cu_e0a9cf416thrust24THRUST_300001_SM_1000_NS3seqE
	.align		8
        /*0160*/ 	.dword	_ZN34_INTERNAL_f90845ad_4_k_cu_e0a9cf416thrust24THRUST_300001_SM_1000_NS6deviceE


//--------------------- .text._ZN3cub18CUB_300001_SM_10006detail11EmptyKernelIvEEvv --------------------------
	.section	.text._ZN3cub18CUB_300001_SM_10006detail11EmptyKernelIvEEvv,"ax",@progbits
	.align	128
        .global         _ZN3cub18CUB_300001_SM_10006detail11EmptyKernelIvEEvv
        .type           _ZN3cub18CUB_300001_SM_10006detail11EmptyKernelIvEEvv,@function
        .size           _ZN3cub18CUB_300001_SM_10006detail11EmptyKernelIvEEvv,(.L_x_25 - _ZN3cub18CUB_300001_SM_10006detail11EmptyKernelIvEEvv)
        .other          _ZN3cub18CUB_300001_SM_10006detail11EmptyKernelIvEEvv,@"STO_CUDA_ENTRY STV_DEFAULT"
_ZN3cub18CUB_300001_SM_10006detail11EmptyKernelIvEEvv:
.text._ZN3cub18CUB_300001_SM_10006detail11EmptyKernelIvEEvv:
[----:B------:R-:W-:Y:S01]  /*0000*/  LDC R1, c[0x0][0x37c] ;  /* 0x0000df00ff017b82 */ /* 0x000fe20000000800 */
[----:B------:R-:W-:Y:S05]  /*0010*/  EXIT ;  /* 0x000000000000794d */ /* 0x000fea0003800000 */
.L_x_0:
[----:B------:R-:W-:-:S00]  /*0020*/  BRA `(.L_x_0) ;  /* 0xfffffffc00fc7947 */ /* 0x000fc0000383ffff */
[----:B------:R-:W-:-:S00]  /*0030*/  NOP ;  /* 0x0000000000007918 */ /* 0x000fc00000000000 */
        /* <DEDUP_REMOVED lines=12> */
.L_x_25:


//--------------------- .text._Z8resetAllP7ElementPN4cuda3std3__44pairIiiEE --------------------------
	.section	.text._Z8resetAllP7ElementPN4cuda3std3__44pairIiiEE,"ax",@progbits
	.align	128
        .global         _Z8resetAllP7ElementPN4cuda3std3__44pairIiiEE
        .type           _Z8resetAllP7ElementPN4cuda3std3__44pairIiiEE,@function
        .size           _Z8resetAllP7ElementPN4cuda3std3__44pairIiiEE,(.L_x_26 - _Z8resetAllP7ElementPN4cuda3std3__44pairIiiEE)
        .other          _Z8resetAllP7ElementPN4cuda3std3__44pairIiiEE,@"STO_CUDA_ENTRY STV_DEFAULT"
_Z8resetAllP7ElementPN4cuda3std3__44pairIiiEE:
.text._Z8resetAllP7ElementPN4cuda3std3__44pairIiiEE:
[----:B------:R-:W-:Y:S01]  /*0000*/  LDC R1, c[0x0][0x37c] ;  /* 0x0000df00ff017b82 */ /* 0x000fe20000000800 */
[----:B------:R-:W0:Y:S07]  /*0010*/  S2R R5, SR_TID.X ;  /* 0x0000000000057919 */ /* 0x000e2e0000002100 */
[----:B------:R-:W0:Y:S01]  /*0020*/  S2UR UR6, SR_CTAID.X ;  /* 0x00000000000679c3 */ /* 0x000e220000002500 */
[----:B------:R-:W1:Y:S07]  /*0030*/  LDCU.64 UR4, c[0x0][0x358] ;  /* 0x00006b00ff0477ac */ /* 0x000e6e0008000a00 */
[----:B------:R-:W0:Y:S08]  /*0040*/  LDC R0, c[0x0][0x360] ;  /* 0x0000d800ff007b82 */ /* 0x000e300000000800 */
[----:B------:R-:W2:Y:S01]  /*0050*/  LDC.64 R2, c[0x0][0x380] ;  /* 0x0000e000ff027b82 */ /* 0x000ea20000000a00 */
[C---:B0-----:R-:W-:Y:S01]  /*0060*/  IMAD R5, R0.reuse, UR6, R5 ;  /* 0x0000000600057c24 */ /* 0x041fe2000f8e0205 */
[----:B------:R-:W-:-:S04]  /*0070*/  SHF.L.U32 R0, R0, 0x1, RZ ;  /* 0x0000000100007819 */ /* 0x000fc800000006ff */
[C---:B------:R-:W-:Y:S01]  /*0080*/  ISETP.GE.U32.AND P0, PT, R5.reuse, R0, PT ;  /* 0x000000000500720c */ /* 0x040fe20003f06070 */
[----:B--2---:R-:W-:-:S05]  /*0090*/  IMAD.WIDE R2, R5, 0x30, R2 ;  /* 0x0000003005027825 */ /* 0x004fca00078e0202 */
[----:B-1----:R0:W-:Y:S04]  /*00a0*/  STG.E.64 desc[UR4][R2.64+0x28], R2 ;  /* 0x0000280202007986 */ /* 0x0021e8000c101b04 */
[----:B------:R0:W-:Y:S04]  /*00b0*/  STG.E.64 desc[UR4][R2.64+0x20], R2 ;  /* 0x0000200202007986 */ /* 0x0001e8000c101b04 */
[----:B------:R0:W-:Y:S04]  /*00c0*/  STG.E.64 desc[UR4][R2.64+0x10], R2 ;  /* 0x0000100202007986 */ /* 0x0001e8000c101b04 */
[----:B------:R0:W-:Y:S04]  /*00d0*/  STG.E.U8 desc[UR4][R2.64+0x1c], RZ ;  /* 0x00001cff02007986 */ /* 0x0001e8000c101104 */
[----:B------:R0:W-:Y:S01]  /*00e0*/  STG.E desc[UR4][R2.64+0x18], RZ ;  /* 0x000018ff02007986 */ /* 0x0001e2000c101904 */
[----:B------:R-:W-:Y:S05]  /*00f0*/  @P0 EXIT ;  /* 0x000000000000094d */ /* 0x000fea0003800000 */
[----:B0-----:R-:W0:Y:S02]  /*0100*/  LDC.64 R2, c[0x0][0x388] ;  /* 0x0000e200ff027b82 */ /* 0x001e240000000a00 */
[----:B0-----:R-:W-:-:S05]  /*0110*/  IMAD.WIDE.U32 R2, R5, 0x8, R2 ;  /* 0x0000000805027825 */ /* 0x001fca00078e0002 */
[----:B------:R-:W-:Y:S04]  /*0120*/  STG.E desc[UR4][R2.64], RZ ;  /* 0x000000ff02007986 */ /* 0x000fe8000c101904 */
[----:B------:R-:W-:Y:S01]  /*0130*/  STG.E desc[UR4][R2.64+0x4], RZ ;  /* 0x000004ff02007986 */ /* 0x000fe2000c101904 */
[----:B------:R-:W-:Y:S05]  /*0140*/  EXIT ;  /* 0x000000000000794d */ /* 0x000fea0003800000 */
.L_x_1:
        /* <DEDUP_REMOVED lines=11> */
.L_x_26:


//--------------------- .text._Z19resetAfterIterationP7Element --------------------------
	.section	.text._Z19resetAfterIterationP7Element,"ax",@progbits
	.align	128
        .global         _Z19resetAfterIterationP7Element
        .type           _Z19resetAfterIterationP7Element,@function
        .size           _Z19resetAfterIterationP7Element,(.L_x_27 - _Z19resetAfterIterationP7Element)
        .other          _Z19resetAfterIterationP7Element,@"STO_CUDA_ENTRY STV_DEFAULT"
_Z19resetAfterIterationP7Element:
.text._Z19resetAfterIterationP7Element:
[----:B------:R-:W-:Y:S01]  /*0000*/  LDC R1, c[0x0][0x37c] ;  /* 0x0000df00ff017b82 */ /* 0x000fe20000000800 */
[----:B------:R-:W0:Y:S07]  /*0010*/  S2R R0, SR_TID.X ;  /* 0x0000000000007919 */ /* 0x000e2e0000002100 */
[----:B------:R-:W0:Y:S01]  /*0020*/  S2UR UR6, SR_CTAID.X ;  /* 0x00000000000679c3 */ /* 0x000e220000002500 */
[----:B------:R-:W1:Y:S07]  /*0030*/  LDCU.64 UR4, c[0x0][0x358] ;  /* 0x00006b00ff0477ac */ /* 0x000e6e0008000a00 */
[----:B------:R-:W0:Y:S08]  /*0040*/  LDC R5, c[0x0][0x360] ;  /* 0x0000d800ff057b82 */ /* 0x000e300000000800 */
[----:B------:R-:W2:Y:S01]  /*0050*/  LDC.64 R2, c[0x0][0x380] ;  /* 0x0000e000ff027b82 */ /* 0x000ea20000000a00 */
[----:B0-----:R-:W-:-:S04]  /*0060*/  IMAD R5, R5, UR6, R0 ;  /* 0x0000000605057c24 */ /* 0x001fc8000f8e0200 */
[----:B--2---:R-:W-:-:S05]  /*0070*/  IMAD.WIDE R2, R5, 0x30, R2 ;  /* 0x0000003005027825 */ /* 0x004fca00078e0202 */
[----:B-1----:R-:W2:Y:S04]  /*0080*/  LDG.E R0, desc[UR4][R2.64+0x18] ;  /* 0x0000180402007981 */ /* 0x002ea8000c1e1900 */
[----:B------:R0:W-:Y:S04]  /*0090*/  STG.E.64 desc[UR4][R2.64+0x28], R2 ;  /* 0x0000280202007986 */ /* 0x0001e8000c101b04 */
[----:B------:R0:W-:Y:S04]  /*00a0*/  STG.E.64 desc[UR4][R2.64+0x20], R2 ;  /* 0x0000200202007986 */ /* 0x0001e8000c101b04 */
[----:B------:R0:W-:Y:S04]  /*00b0*/  STG.E.64 desc[UR4][R2.64+0x10], R2 ;  /* 0x0000100202007986 */ /* 0x0001e8000c101b04 */
[----:B------:R0:W-:Y:S01]  /*00c0*/  STG.E.U8 desc[UR4][R2.64+0x1c], RZ ;  /* 0x00001cff02007986 */ /* 0x0001e2000c101104 */
[----:B--2---:R-:W-:-:S13]  /*00d0*/  ISETP.NE.AND P0, PT, R0, 0x1, PT ;  /* 0x000000010000780c */ /* 0x004fda0003f05270 */
[----:B0-----:R-:W-:Y:S05]  /*00e0*/  @!P0 EXIT ;  /* 0x000000000000894d */ /* 0x001fea0003800000 */
[----:B------:R-:W-:Y:S01]  /*00f0*/  STG.E desc[UR4][R2.64+0x18], RZ ;  /* 0x000018ff02007986 */ /* 0x000fe2000c101904 */
[----:B------:R-:W-:Y:S05]  /*0100*/  EXIT ;  /* 0x000000000000794d */ /* 0x000fea0003800000 */
.L_x_2:
        /* <DEDUP_REMOVED lines=15> */
.L_x_27:


//--------------------- .text._Z11newMatchingP7ElementPN4cuda3std3__44pairIiiEE --------------------------
	.section	.text._Z11newMatchingP7ElementPN4cuda3std3__44pairIiiEE,"ax",@progbits
	.align	128
        .global         _Z11newMatchingP7ElementPN4cuda3std3__44pairIiiEE
        .type           _Z11newMatchingP7ElementPN4cuda3std3__44pairIiiEE,@function
        .size           _Z11newMatchingP7ElementPN4cuda3std3__44pairIiiEE,(.L_x_28 - _Z11newMatchingP7ElementPN4cuda3std3__44pairIiiEE)
        .other          _Z11newMatchingP7ElementPN4cuda3std3__44pairIiiEE,@"STO_CUDA_ENTRY STV_DEFAULT"
_Z11newMatchingP7ElementPN4cuda3std3__44pairIiiEE:
.text._Z11newMatchingP7ElementPN4cuda3std3__44pairIiiEE:
        /* <DEDUP_REMOVED lines=8> */
[----:B-1----:R-:W2:Y:S02]  /*0080*/  LDG.E R0, desc[UR4][R4.64+0x18] ;  /* 0x0000180404007981 */ /* 0x002ea4000c1e1900 */
[----:B--2---:R-:W-:-:S04]  /*0090*/  LOP3.LUT R0, R0, 0xfffffffe, RZ, 0xc0, !PT ;  /* 0xfffffffe00007812 */ /* 0x004fc800078ec0ff */
[----:B------:R-:W-:-:S13]  /*00a0*/  ISETP.NE.AND P0, PT, R0, 0x4, PT ;  /* 0x000000040000780c */ /* 0x000fda0003f05270 */
[----:B------:R-:W-:Y:S05]  /*00b0*/  @P0 EXIT ;  /* 0x000000000000094d */ /* 0x000fea0003800000 */
[----:B------:R-:W2:Y:S01]  /*00c0*/  LDG.E.64 R8, desc[UR4][R4.64] ;  /* 0x0000000404087981 */ /* 0x000ea2000c1e1b00 */
[----:B------:R-:W2:Y:S02]  /*00d0*/  LDC.64 R10, c[0x0][0x388] ;  /* 0x0000e200ff0a7b82 */ /* 0x000ea40000000a00 */
[----:B--2---:R-:W-:-:S05]  /*00e0*/  IMAD.WIDE R6, R8, 0x8, R10 ;  /* 0x0000000808067825 */ /* 0x004fca00078e020a */
[----:B------:R-:W2:Y:S04]  /*00f0*/  LDG.E R0, desc[UR4][R6.64+-0x8] ;  /* 0xfffff80406007981 */ /* 0x000ea8000c1e1900 */
[----:B------:R-:W3:Y:S04]  /*0100*/  LDG.E R12, desc[UR4][R6.64+-0x4] ;  /* 0xfffffc04060c7981 */ /* 0x000ee8000c1e1900 */
[----:B------:R-:W-:Y:S04]  /*0110*/  STG.E desc[UR4][R6.64+-0x8], R8 ;  /* 0xfffff80806007986 */ /* 0x000fe8000c101904 */
[----:B------:R-:W-:Y:S01]  /*0120*/  STG.E desc[UR4][R6.64+-0x4], R9 ;  /* 0xfffffc0906007986 */ /* 0x000fe2000c101904 */
[----:B--2---:R-:W-:-:S05]  /*0130*/  IADD3 R13, PT, PT, R0, -0x1, RZ ;  /* 0xffffffff000d7810 */ /* 0x004fca0007ffe0ff */
[----:B---3--:R-:W-:Y:S01]  /*0140*/  IMAD R12, R13, R14, R12 ;  /* 0x0000000e0d0c7224 */ /* 0x008fe200078e020c */
[----:B------:R-:W-:-:S04]  /*0150*/  IADD3 R13, PT, PT, R14, -0x1, R9 ;  /* 0xffffffff0e0d7810 */ /* 0x000fc80007ffe009 */
[----:B------:R-:W-:Y:S01]  /*0160*/  IADD3 R15, PT, PT, R12, -0x1, RZ ;  /* 0xffffffff0c0f7810 */ /* 0x000fe20007ffe0ff */
[----:B------:R-:W-:-:S04]  /*0170*/  IMAD.WIDE.U32 R10, R13, 0x8, R10 ;  /* 0x000000080d0a7825 */ /* 0x000fc800078e000a */
[----:B------:R-:W-:Y:S02]  /*0180*/  HFMA2 R13, -RZ, RZ, 0, 5.9604644775390625e-08 ;  /* 0x00000001ff0d7431 */ /* 0x000fe400000001ff */
[----:B------:R-:W-:Y:S01]  /*0190*/  IMAD.WIDE.U32 R2, R15, 0x30, R2 ;  /* 0x000000300f027825 */ /* 0x000fe200078e0002 */
[----:B------:R-:W-:Y:S04]  /*01a0*/  STG.E desc[UR4][R10.64], R9 ;  /* 0x000000090a007986 */ /* 0x000fe8000c101904 */
[----:B------:R-:W-:Y:S04]  /*01b0*/  STG.E desc[UR4][R10.64+0x4], R8 ;  /* 0x000004080a007986 */ /* 0x000fe8000c101904 */
[----:B------:R-:W-:Y:S04]  /*01c0*/  STG.E desc[UR4][R4.64+0x18], R13 ;  /* 0x0000180d04007986 */ /* 0x000fe8000c101904 */
[----:B------:R-:W-:Y:S01]  /*01d0*/  STG.E desc[UR4][R2.64+0x18], RZ ;  /* 0x000018ff02007986 */ /* 0x000fe2000c101904 */
[----:B------:R-:W-:Y:S05]  /*01e0*/  EXIT ;  /* 0x000000000000794d */ /* 0x000fea0003800000 */
.L_x_3:
        /* <DEDUP_REMOVED lines=9> */
.L_x_28:


//--------------------- .text._Z8nm2PairsP7Element --------------------------
	.section	.text._Z8nm2PairsP7Element,"ax",@progbits
	.align	128
        .global         _Z8nm2PairsP7Element
        .type           _Z8nm2PairsP7Element,@function
        .size           _Z8nm2PairsP7Element,(.L_x_29 - _Z8nm2PairsP7Element)
        .other          _Z8nm2PairsP7Element,@"STO_CUDA_ENTRY STV_DEFAULT"
_Z8nm2PairsP7Element:
.text._Z8nm2PairsP7Element:
        /* <DEDUP_REMOVED lines=8> */
[----:B-1----:R-:W2:Y:S02]  /*0080*/  LDG.E.U8 R4, desc[UR4][R2.64+0x1c] ;  /* 0x00001c0402047981 */ /* 0x002ea4000c1e1100 */
[----:B--2---:R-:W-:-:S13]  /*0090*/  ISETP.NE.AND P0, PT, R4, RZ, PT ;  /* 0x000000ff0400720c */ /* 0x004fda0003f05270 */
[----:B------:R-:W-:Y:S05]  /*00a0*/  @!P0 EXIT ;  /* 0x000000000000894d */ /* 0x000fea0003800000 */
[----:B------:R-:W2:Y:S04]  /*00b0*/  LDG.E.64 R4, desc[UR4][R2.64+0x20] ;  /* 0x0000200402047981 */ /* 0x000ea8000c1e1b00 */
[----:B------:R-:W3:Y:S04]  /*00c0*/  LDG.E R7, desc[UR4][R2.64] ;  /* 0x0000000402077981 */ /* 0x000ee8000c1e1900 */
[----:B--2---:R-:W3:Y:S01]  /*00d0*/  LD.E R6, desc[UR4][R4.64] ;  /* 0x0000000404067980 */ /* 0x004ee2000c101900 */
[----:B------:R-:W-:Y:S01]  /*00e0*/  VIADD R8, R0, 0x1 ;  /* 0x0000000100087836 */ /* 0x000fe20000000000 */
[----:B------:R-:W-:Y:S03]  /*00f0*/  BSSY.RECONVERGENT B0, `(.L_x_4) ;  /* 0x0000014000007945 */ /* 0x000fe60003800200 */
[----:B------:R-:W-:Y:S01]  /*0100*/  IMAD.MOV.U32 R9, RZ, RZ, R8 ;  /* 0x000000ffff097224 */ /* 0x000fe200078e0008 */
[----:B---3--:R-:W-:-:S13]  /*0110*/  ISETP.NE.AND P0, PT, R6, R7, PT ;  /* 0x000000070600720c */ /* 0x008fda0003f05270 */
[----:B------:R-:W-:Y:S05]  /*0120*/  @P0 BRA `(.L_x_5) ;  /* 0x0000000000400947 */ /* 0x000fea0003800000 */
[----:B------:R-:W2:Y:S04]  /*0130*/  LD.E R7, desc[UR4][R4.64+0x4] ;  /* 0x0000040404077980 */ /* 0x000ea8000c101900 */
[----:B------:R-:W2:Y:S01]  /*0140*/  LDG.E R10, desc[UR4][R2.64+0x4] ;  /* 0x00000404020a7981 */ /* 0x000ea2000c1e1900 */
[----:B------:R-:W-:Y:S01]  /*0150*/  IMAD.MOV.U32 R9, RZ, RZ, R8 ;  /* 0x000000ffff097224 */ /* 0x000fe200078e0008 */
[----:B--2---:R-:W-:-:S13]  /*0160*/  ISETP.NE.AND P0, PT, R7, R10, PT ;  /* 0x0000000a0700720c */ /* 0x004fda0003f05270 */
[----:B------:R-:W-:Y:S05]  /*0170*/  @P0 BRA `(.L_x_5) ;  /* 0x00000000002c0947 */ /* 0x000fea0003800000 */
[----:B------:R-:W2:Y:S04]  /*0180*/  LDG.E.64 R4, desc[UR4][R2.64+0x28] ;  /* 0x0000280402047981 */ /* 0x000ea8000c1e1b00 */
[----:B--2---:R-:W2:Y:S02]  /*0190*/  LD.E R9, desc[UR4][R4.64] ;  /* 0x0000000404097980 */ /* 0x004ea4000c101900 */
[-C--:B--2---:R-:W-:Y:S02]  /*01a0*/  ISETP.NE.AND P0, PT, R9, R6.reuse, PT ;  /* 0x000000060900720c */ /* 0x084fe40003f05270 */
[----:B------:R-:W-:-:S11]  /*01b0*/  MOV R9, R6 ;  /* 0x0000000600097202 */ /* 0x000fd60000000f00 */
[----:B------:R-:W-:Y:S05]  /*01c0*/  @P0 BRA `(.L_x_5) ;  /* 0x0000000000180947 */ /* 0x000fea0003800000 */
[----:B------:R-:W2:Y:S02]  /*01d0*/  LD.E R4, desc[UR4][R4.64+0x4] ;  /* 0x0000040404047980 */ /* 0x000ea4000c101900 */
[----:B--2---:R-:W-:-:S13]  /*01e0*/  ISETP.NE.AND P0, PT, R4, R7, PT ;  /* 0x000000070400720c */ /* 0x004fda0003f05270 */
[----:B------:R-:W-:-:S05]  /*01f0*/  @!P0 IMAD.MOV.U32 R7, RZ, RZ, 0x5 ;  /* 0x00000005ff078424 */ /* 0x000fca00078e00ff */
[----:B------:R0:W-:Y:S01]  /*0200*/  @!P0 STG.E desc[UR4][R2.64+0x18], R7 ;  /* 0x0000180702008986 */ /* 0x0001e2000c101904 */
[----:B------:R-:W-:Y:S05]  /*0210*/  @!P0 EXIT ;  /* 0x000000000000894d */ /* 0x000fea0003800000 */
[----:B------:R-:W-:-:S07]  /*0220*/  IMAD.MOV.U32 R9, RZ, RZ, R6 ;  /* 0x000000ffff097224 */ /* 0x000fce00078e0006 */
.L_x_5:
[----:B------:R-:W-:Y:S05]  /*0230*/  BSYNC.RECONVERGENT B0 ;  /* 0x0000000000007941 */ /* 0x000fea0003800200 */
.L_x_4:
[----:B------:R-:W-:-:S13]  /*0240*/  ISETP.GE.U32.AND P0, PT, R0, 0x2, PT ;  /* 0x000000020000780c */ /* 0x000fda0003f06070 */
[----:B------:R-:W-:Y:S05]  /*0250*/  @!P0 EXIT ;  /* 0x000000000000894d */ /* 0x000fea0003800000 */
[----:B------:R1:W5:Y:S01]  /*0260*/  LDG.E.64 R4, desc[UR4][R2.64+0x28] ;  /* 0x0000280402047981 */ /* 0x000362000c1e1b00 */
[----:B------:R-:W-:Y:S01]  /*0270*/  HFMA2 R11, -RZ, RZ, 0, 0 ;  /* 0x00000000ff0b7431 */ /* 0x000fe200000001ff */
[----:B------:R-:W-:Y:S01]  /*0280*/  BSSY.RECONVERGENT B0, `(.L_x_6) ;  /* 0x000000d000007945 */ /* 0x000fe20003800200 */
[----:B------:R-:W-:-:S07]  /*0290*/  SHF.R.U32.HI R10, RZ, 0x1, R0 ;  /* 0x00000001ff0a7819 */ /* 0x000fce0000011600 */
.L_x_8:
[----:B0----5:R-:W2:Y:S02]  /*02a0*/  LD.E.64 R6, desc[UR4][R4.64+0x28] ;  /* 0x0000280404067980 */ /* 0x021ea4000c101b00 */
[----:B--2---:R-:W-:-:S04]  /*02b0*/  ISETP.NE.U32.AND P0, PT, R6, R4, PT ;  /* 0x000000040600720c */ /* 0x004fc80003f05070 */
[----:B------:R-:W-:-:S13]  /*02c0*/  ISETP.NE.AND.EX P0, PT, R7, R5, PT, P0 ;  /* 0x000000050700720c */ /* 0x000fda0003f05300 */
[----:B------:R-:W-:Y:S05]  /*02d0*/  @!P0 BRA `(.L_x_7) ;  /* 0x00000000001c8947 */ /* 0x000fea0003800000 */
[----:B------:R2:W-:Y:S01]  /*02e0*/  STG.E.64 desc[UR4][R2.64+0x28], R6 ;  /* 0x0000280602007986 */ /* 0x0005e2000c101b04 */
[----:B------:R-:W-:Y:S01]  /*02f0*/  VIADD R11, R11, 0x1 ;  /* 0x000000010b0b7836 */ /* 0x000fe20000000000 */
[----:B------:R-:W-:Y:S01]  /*0300*/  MOV R5, R7 ;  /* 0x0000000700057202 */ /* 0x000fe20000000f00 */
[----:B------:R-:W-:-:S03]  /*0310*/  IMAD.MOV.U32 R4, RZ, RZ, R6 ;  /* 0x000000ffff047224 */ /* 0x000fc600078e0006 */
[----:B------:R-:W-:-:S13]  /*0320*/  ISETP.NE.AND P0, PT, R11, R10, PT ;  /* 0x0000000a0b00720c */ /* 0x000fda0003f05270 */
[----:B--2---:R-:W-:Y:S05]  /*0330*/  @P0 BRA `(.L_x_8) ;  /* 0xfffffffc00d80947 */ /* 0x004fea000383ffff */
[----:B------:R-:W-:Y:S05]  /*0340*/  EXIT ;  /* 0x000000000000794d */ /* 0x000fea0003800000 */
.L_x_7:
[----:B------:R-:W-:Y:S05]  /*0350*/  BSYNC.RECONVERGENT B0 ;  /* 0x0000000000007941 */ /* 0x000fea0003800200 */
.L_x_6:
[----:B------:R-:W-:-:S13]  /*0360*/  ISETP.NE.AND P0, PT, R9, R8, PT ;  /* 0x000000080900720c */ /* 0x000fda0003f05270 */
[----:B------:R-:W-:Y:S05]  /*0370*/  @!P0 EXIT ;  /* 0x000000000000894d */ /* 0x000fea0003800000 */
[----:B------:R-:W2:Y:S01]  /*0380*/  LD.E R5, desc[UR4][R4.64+0x4] ;  /* 0x0000040404057980 */ /* 0x000ea2000c101900 */
[----:B-1----:R-:W0:Y:S01]  /*0390*/  LDC.64 R2, c[0x0][0x380] ;  /* 0x0000e000ff027b82 */ /* 0x002e220000000a00 */
[----:B------:R-:W-:Y:S02]  /*03a0*/  VIADD R9, R9, 0xffffffff ;  /* 0xffffffff09097836 */ /* 0x000fe40000000000 */
[----:B------:R-:W-:Y:S02]  /*03b0*/  HFMA2 R7, -RZ, RZ, 0, 2.98023223876953125e-07 ;  /* 0x00000005ff077431 */ /* 0x000fe400000001ff */
[----:B--2---:R-:W-:-:S04]  /*03c0*/  IMAD R9, R9, R0, R5 ;  /* 0x0000000009097224 */ /* 0x004fc800078e0205 */
[----:B------:R-:W-:-:S04]  /*03d0*/  VIADD R9, R9, 0xffffffff ;  /* 0xffffffff09097836 */ /* 0x000fc80000000000 */
[----:B0-----:R-:W-:-:S05]  /*03e0*/  IMAD.WIDE.U32 R2, R9, 0x30, R2 ;  /* 0x0000003009027825 */ /* 0x001fca00078e0002 */
[----:B------:R-:W-:Y:S01]  /*03f0*/  STG.E desc[UR4][R2.64+0x18], R7 ;  /* 0x0000180702007986 */ /* 0x000fe2000c101904 */
[----:B------:R-:W-:Y:S05]  /*0400*/  EXIT ;  /* 0x000000000000794d */ /* 0x000fea0003800000 */
.L_x_9:
        /* <DEDUP_REMOVED lines=15> */
.L_x_29:


//--------------------- .text._Z14nm2GenPointersP7ElementPN4cuda3std3__44pairIiiEEPbPS0_ --------------------------
	.section	.text._Z14nm2GenPointersP7ElementPN4cuda3std3__44pairIiiEEPbPS0_,"ax",@progbits
	.align	128
        .global         _Z14nm2GenPointersP7ElementPN4cuda3std3__44pairIiiEEPbPS0_
        .type           _Z14nm2GenPointersP7ElementPN4cuda3std3__44pairIiiEEPbPS0_,@function
        .size           _Z14nm2GenPointersP7ElementPN4cuda3std3__44pairIiiEEPbPS0_,(.L_x_30 - _Z14nm2GenPointersP7ElementPN4cuda3std3__44pairIiiEEPbPS0_)
        .other          _Z14nm2GenPointersP7ElementPN4cuda3std3__44pairIiiEEPbPS0_,@"STO_CUDA_ENTRY STV_DEFAULT"
_Z14nm2GenPointersP7ElementPN4cuda3std3__44pairIiiEEPbPS0_:
.text._Z14nm2GenPointersP7ElementPN4cuda3std3__44pairIiiEEPbPS0_:
        /* <DEDUP_REMOVED lines=11> */
[----:B------:R-:W2:Y:S01]  /*00b0*/  LDG.E.64 R12, desc[UR4][R2.64] ;  /* 0x00000004020c7981 */ /* 0x000ea2000c1e1b00 */
[----:B------:R-:W2:Y:S02]  /*00c0*/  LDCU.64 UR6, c[0x0][0x390] ;  /* 0x00007200ff0677ac */ /* 0x000ea40008000a00 */
[----:B--2---:R-:W-:-:S04]  /*00d0*/  IADD3 R10, P0, PT, R12, UR6, RZ ;  /* 0x000000060c0a7c10 */ /* 0x004fc8000ff1e0ff */
[----:B------:R-:W-:-:S05]  /*00e0*/  LEA.HI.X.SX32 R11, R12, UR7, 0x1, P0 ;  /* 0x000000070c0b7c11 */ /* 0x000fca00080f0eff */
[----:B------:R-:W2:Y:S02]  /*00f0*/  LDG.E.U8 R10, desc[UR4][R10.64+-0x1] ;  /* 0xffffff040a0a7981 */ /* 0x000ea4000c1e1100 */
[----:B--2---:R-:W-:-:S13]  /*0100*/  ISETP.NE.AND P0, PT, R10, 0x1, PT ;  /* 0x000000010a00780c */ /* 0x004fda0003f05270 */
[----:B------:R-:W0:Y:S08]  /*0110*/  @!P0 LDC.64 R6, c[0x0][0x388] ;  /* 0x0000e200ff068b82 */ /* 0x000e300000000a00 */
[----:B------:R-:W1:Y:S01]  /*0120*/  @!P0 LDC.64 R8, c[0x0][0x398] ;  /* 0x0000e600ff088b82 */ /* 0x000e620000000a00 */
[----:B0-----:R-:W-:-:S06]  /*0130*/  @!P0 IMAD.WIDE R6, R12, 0x8, R6 ;  /* 0x000000080c068825 */ /* 0x001fcc00078e0206 */
[----:B------:R-:W2:Y:S01]  /*0140*/  @!P0 LDG.E R6, desc[UR4][R6.64+-0x4] ;  /* 0xfffffc0406068981 */ /* 0x000ea2000c1e1900 */
[----:B------:R-:W-:Y:S01]  /*0150*/  IMAD.MOV.U32 R4, RZ, RZ, R2 ;  /* 0x000000ffff047224 */ /* 0x000fe200078e0002 */
[----:B------:R-:W-:Y:S02]  /*0160*/  MOV R5, R3 ;  /* 0x0000000300057202 */ /* 0x000fe40000000f00 */
[----:B--2---:R-:W-:-:S05]  /*0170*/  @!P0 IADD3 R15, PT, PT, R0, -0x1, R6 ;  /* 0xffffffff000f8810 */ /* 0x004fca0007ffe006 */
[----:B-1----:R-:W-:-:S05]  /*0180*/  @!P0 IMAD.WIDE.U32 R8, R15, 0x8, R8 ;  /* 0x000000080f088825 */ /* 0x002fca00078e0008 */
[----:B------:R-:W2:Y:S01]  /*0190*/  @!P0 LDG.E.64 R4, desc[UR4][R8.64] ;  /* 0x0000000408048981 */ /* 0x000ea2000c1e1b00 */
[----:B------:R-:W-:-:S04]  /*01a0*/  IADD3 R13, PT, PT, R0, -0x1, R13 ;  /* 0xffffffff000d7810 */ /* 0x000fc80007ffe00d */
[----:B------:R-:W-:-:S05]  /*01b0*/  IADD3 R10, P0, PT, R13, UR6, RZ ;  /* 0x000000060d0a7c10 */ /* 0x000fca000ff1e0ff */
[----:B------:R-:W-:Y:S01]  /*01c0*/  IMAD.X R11, RZ, RZ, UR7, P0 ;  /* 0x00000007ff0b7e24 */ /* 0x000fe200080e06ff */
[----:B--2---:R0:W-:Y:S04]  /*01d0*/  STG.E.64 desc[UR4][R2.64+0x20], R4 ;  /* 0x0000200402007986 */ /* 0x0041e8000c101b04 */
[----:B------:R-:W2:Y:S02]  /*01e0*/  LDG.E.U8 R10, desc[UR4][R10.64] ;  /* 0x000000040a0a7981 */ /* 0x000ea4000c1e1100 */
[----:B--2---:R-:W-:-:S13]  /*01f0*/  ISETP.NE.AND P0, PT, R10, 0x1, PT ;  /* 0x000000010a00780c */ /* 0x004fda0003f05270 */
[----:B0-----:R-:W-:Y:S05]  /*0200*/  @P0 BRA `(.L_x_10) ;  /* 0x0000000000200947 */ /* 0x001fea0003800000 */
[----:B------:R-:W0:Y:S08]  /*0210*/  LDC.64 R4, c[0x0][0x388] ;  /* 0x0000e200ff047b82 */ /* 0x000e300000000a00 */
[----:B------:R-:W1:Y:S01]  /*0220*/  LDC.64 R6, c[0x0][0x398] ;  /* 0x0000e600ff067b82 */ /* 0x000e620000000a00 */
[----:B0-----:R-:W-:-:S06]  /*0230*/  IMAD.WIDE.U32 R4, R13, 0x8, R4 ;  /* 0x000000080d047825 */ /* 0x001fcc00078e0004 */
[----:B------:R-:W1:Y:S02]  /*0240*/  LDG.E R5, desc[UR4][R4.64+0x4] ;  /* 0x0000040404057981 */ /* 0x000e64000c1e1900 */
[----:B-1----:R-:W-:-:S06]  /*0250*/  IMAD.WIDE R6, R5, 0x8, R6 ;  /* 0x0000000805067825 */ /* 0x002fcc00078e0206 */
[----:B------:R-:W2:Y:S04]  /*0260*/  LDG.E.64 R6, desc[UR4][R6.64+-0x8] ;  /* 0xfffff80406067981 */ /* 0x000ea8000c1e1b00 */
[----:B--2---:R-:W-:Y:S01]  /*0270*/  STG.E.64 desc[UR4][R2.64+0x28], R6 ;  /* 0x0000280602007986 */ /* 0x004fe2000c101b04 */
[----:B------:R-:W-:Y:S05]  /*0280*/  EXIT ;  /* 0x000000000000794d */ /* 0x000fea0003800000 */
.L_x_10:
[----:B------:R-:W-:Y:S01]  /*0290*/  STG.E.64 desc[UR4][R2.64+0x28], R2 ;  /* 0x0000280202007986 */ /* 0x000fe2000c101b04 */
[----:B------:R-:W-:Y:S05]  /*02a0*/  EXIT ;  /* 0x000000000000794d */ /* 0x000fea0003800000 */
.L_x_11:
        /* <DEDUP_REMOVED lines=13> */
.L_x_30:


//--------------------- .text._Z12nm2GenDeviceP7ElementPN4cuda3std3__44pairIiiEEPS0_ --------------------------
	.section	.text._Z12nm2GenDeviceP7ElementPN4cuda3std3__44pairIiiEEPS0_,"ax",@progbits
	.align	128
        .global         _Z12nm2GenDeviceP7ElementPN4cuda3std3__44pairIiiEEPS0_
        .type           _Z12nm2GenDeviceP7ElementPN4cuda3std3__44pairIiiEEPS0_,@function
        .size           _Z12nm2GenDeviceP7ElementPN4cuda3std3__44pairIiiEEPS0_,(.L_x_31 - _Z12nm2GenDeviceP7ElementPN4cuda3std3__44pairIiiEEPS0_)
        .other          _Z12nm2GenDeviceP7ElementPN4cuda3std3__44pairIiiEEPS0_,@"STO_CUDA_ENTRY STV_DEFAULT"
_Z12nm2GenDeviceP7ElementPN4cuda3std3__44pairIiiEEPS0_:
.text._Z12nm2GenDeviceP7ElementPN4cuda3std3__44pairIiiEEPS0_:
        /* <DEDUP_REMOVED lines=9> */
[----:B--2---:R-:W-:-:S13]  /*0090*/  ISETP.NE.AND P0, PT, R0, 0x4, PT ;  /* 0x000000040000780c */ /* 0x004fda0003f05270 */
[----:B------:R-:W-:Y:S05]  /*00a0*/  @P0 EXIT ;  /* 0x000000000000094d */ /* 0x000fea0003800000 */
[----:B------:R-:W2:Y:S01]  /*00b0*/  LDG.E.64 R4, desc[UR4][R4.64] ;  /* 0x0000000404047981 */ /* 0x000ea2000c1e1b00 */
[----:B------:R-:W0:Y:S01]  /*00c0*/  LDC.64 R6, c[0x0][0x388] ;  /* 0x0000e200ff067b82 */ /* 0x000e220000000a00 */
[----:B--2---:R-:W-:Y:S01]  /*00d0*/  IADD3 R11, PT, PT, R10, -0x1, R5 ;  /* 0xffffffff0a0b7810 */ /* 0x004fe20007ffe005 */
[----:B0-----:R-:W-:-:S04]  /*00e0*/  IMAD.WIDE R8, R4, 0x8, R6 ;  /* 0x0000000804087825 */ /* 0x001fc800078e0206 */
[----:B------:R-:W-:Y:S02]  /*00f0*/  IMAD.WIDE.U32 R6, R11, 0x8, R6 ;  /* 0x000000080b067825 */ /* 0x000fe400078e0006 */
[----:B------:R-:W2:Y:S04]  /*0100*/  LDG.E R8, desc[UR4][R8.64+-0x4] ;  /* 0xfffffc0408087981 */ /* 0x000ea8000c1e1900 */
[----:B------:R-:W3:Y:S01]  /*0110*/  LDG.E R11, desc[UR4][R6.64+0x4] ;  /* 0x00000404060b7981 */ /* 0x000ee2000c1e1900 */
[----:B--2---:R-:W-:Y:S02]  /*0120*/  IADD3 R13, PT, PT, R8, -0x1, RZ ;  /* 0xffffffff080d7810 */ /* 0x004fe40007ffe0ff */
[----:B---3--:R-:W-:-:S05]  /*0130*/  IADD3 R0, PT, PT, R11, -0x1, RZ ;  /* 0xffffffff0b007810 */ /* 0x008fca0007ffe0ff */
[----:B------:R-:W-:-:S04]  /*0140*/  IMAD R15, R0, R10, R13 ;  /* 0x0000000a000f7224 */ /* 0x000fc800078e020d */
[----:B------:R-:W-:-:S05]  /*0150*/  IMAD.WIDE.U32 R2, R15, 0x30, R2 ;  /* 0x000000300f027825 */ /* 0x000fca00078e0002 */
[----:B------:R-:W2:Y:S02]  /*0160*/  LDG.E R0, desc[UR4][R2.64+0x18] ;  /* 0x0000180402007981 */ /* 0x000ea4000c1e1900 */
[----:B--2---:R-:W-:-:S13]  /*0170*/  ISETP.NE.AND P0, PT, R0, 0x4, PT ;  /* 0x000000040000780c */ /* 0x004fda0003f05270 */
[----:B------:R-:W-:Y:S05]  /*0180*/  @!P0 EXIT ;  /* 0x000000000000894d */ /* 0x000fea0003800000 */
[----:B------:R-:W0:Y:S01]  /*0190*/  LDC.64 R6, c[0x0][0x390] ;  /* 0x0000e400ff067b82 */ /* 0x000e220000000a00 */
[----:B------:R-:W-:Y:S01]  /*01a0*/  IADD3 R13, PT, PT, R13, R10, RZ ;  /* 0x0000000a0d0d7210 */ /* 0x000fe20007ffe0ff */
[----:B------:R-:W-:-:S05]  /*01b0*/  HFMA2 R0, -RZ, RZ, 0, 5.9604644775390625e-08 ;  /* 0x00000001ff007431 */ /* 0x000fca00000001ff */
[----:B------:R-:W-:Y:S01]  /*01c0*/  STG.E.U8 desc[UR4][R2.64+0x1c], R0 ;  /* 0x00001c0002007986 */ /* 0x000fe2000c101104 */
[----:B0-----:R-:W-:-:S04]  /*01d0*/  IMAD.WIDE R4, R11, 0x8, R6 ;  /* 0x000000080b047825 */ /* 0x001fc800078e0206 */
[----:B------:R-:W-:Y:S01]  /*01e0*/  IMAD.WIDE.U32 R6, R13, 0x8, R6 ;  /* 0x000000080d067825 */ /* 0x000fe200078e0006 */
[----:B------:R-:W-:Y:S04]  /*01f0*/  STG.E.64 desc[UR4][R4.64+-0x8], R2 ;  /* 0xfffff80204007986 */ /* 0x000fe8000c101b04 */
[----:B------:R-:W-:Y:S01]  /*0200*/  STG.E.64 desc[UR4][R6.64], R2 ;  /* 0x0000000206007986 */ /* 0x000fe2000c101b04 */
[----:B------:R-:W-:Y:S05]  /*0210*/  EXIT ;  /* 0x000000000000794d */ /* 0x000fea0003800000 */
.L_x_12:
        /* <DEDUP_REMOVED lines=14> */
.L_x_31:


//--------------------- .text._Z8nm1FalsePb       --------------------------
	.section	.text._Z8nm1FalsePb,"ax",@progbits
	.align	128
        .global         _Z8nm1FalsePb
        .type           _Z8nm1FalsePb,@function
        .size           _Z8nm1FalsePb,(.L_x_32 - _Z8nm1FalsePb)
        .other          _Z8nm1FalsePb,@"STO_CUDA_ENTRY STV_DEFAULT"
_Z8nm1FalsePb:
.text._Z8nm1FalsePb:
[----:B------:R-:W-:Y:S01]  /*0000*/  LDC R1, c[0x0][0x37c] ;  /* 0x0000df00ff017b82 */ /* 0x000fe20000000800 */
[----:B------:R-:W0:Y:S07]  /*0010*/  S2R R3, SR_TID.X ;  /* 0x0000000000037919 */ /* 0x000e2e0000002100 */
[----:B------:R-:W0:Y:S01]  /*0020*/  S2UR UR6, SR_CTAID.X ;  /* 0x00000000000679c3 */ /* 0x000e220000002500 */
[----:B------:R-:W1:Y:S01]  /*0030*/  LDCU.64 UR8, c[0x0][0x380] ;  /* 0x00007000ff0877ac */ /* 0x000e620008000a00 */
[----:B------:R-:W2:Y:S06]  /*0040*/  LDCU.64 UR4, c[0x0][0x358] ;  /* 0x00006b00ff0477ac */ /* 0x000eac0008000a00 */
[----:B------:R-:W0:Y:S02]  /*0050*/  LDC R0, c[0x0][0x360] ;  /* 0x0000d800ff007b82 */ /* 0x000e240000000800 */
[----:B0-----:R-:W-:-:S05]  /*0060*/  IMAD R0, R0, UR6, R3 ;  /* 0x0000000600007c24 */ /* 0x001fca000f8e0203 */
[----:B-1----:R-:W-:-:S04]  /*0070*/  IADD3 R2, P0, PT, R0, UR8, RZ ;  /* 0x0000000800027c10 */ /* 0x002fc8000ff1e0ff */
[----:B------:R-:W-:-:S05]  /*0080*/  LEA.HI.X.SX32 R3, R0, UR9, 0x1, P0 ;  /* 0x0000000900037c11 */ /* 0x000fca00080f0eff */
[----:B--2---:R-:W-:Y:S01]  /*0090*/  STG.E.U8 desc[UR4][R2.64], RZ ;  /* 0x000000ff02007986 */ /* 0x004fe2000c101104 */
[----:B------:R-:W-:Y:S05]  /*00a0*/  EXIT ;  /* 0x000000000000794d */ /* 0x000fea0003800000 */
.L_x_13:
        /* <DEDUP_REMOVED lines=13> */
.L_x_32:


//--------------------- .text._Z8protoNM1P7ElementPN4cuda3std3__44pairIiiEE --------------------------
	.section	.text._Z8protoNM1P7ElementPN4cuda3std3__44pairIiiEE,"ax",@progbits
	.align	128
        .global         _Z8protoNM1P7ElementPN4cuda3std3__44pairIiiEE
        .type           _Z8protoNM1P7ElementPN4cuda3std3__44pairIiiEE,@function
        .size           _Z8protoNM1P7ElementPN4cuda3std3__44pairIiiEE,(.L_x_33 - _Z8protoNM1P7ElementPN4cuda3std3__44pairIiiEE)
        .other          _Z8protoNM1P7ElementPN4cuda3std3__44pairIiiEE,@"STO_CUDA_ENTRY STV_DEFAULT"
_Z8protoNM1P7ElementPN4cuda3std3__44pairIiiEE:
.text._Z8protoNM1P7ElementPN4cuda3std3__44pairIiiEE:
[----:B------:R-:W-:Y:S01]  /*0000*/  LDC R1, c[0x0][0x37c] ;  /* 0x0000df00ff017b82 */ /* 0x000fe20000000800 */
[----:B------:R-:W0:Y:S07]  /*0010*/  S2R R5, SR_TID.X ;  /* 0x0000000000057919 */ /* 0x000e2e0000002100 */
[----:B------:R-:W0:Y:S01]  /*0020*/  S2UR UR6, SR_CTAID.X ;  /* 0x00000000000679c3 */ /* 0x000e220000002500 */
[----:B------:R-:W1:Y:S07]  /*0030*/  LDCU.64 UR4, c[0x0][0x358] ;  /* 0x00006b00ff0477ac */ /* 0x000e6e0008000a00 */
[----:B------:R-:W0:Y:S08]  /*0040*/  LDC R0, c[0x0][0x360] ;  /* 0x0000d800ff007b82 */ /* 0x000e300000000800 */
[----:B------:R-:W2:Y:S01]  /*0050*/  LDC.64 R2, c[0x0][0x380] ;  /* 0x0000e000ff027b82 */ /* 0x000ea20000000a00 */
[----:B0-----:R-:W-:Y:S01]  /*0060*/  IMAD R5, R0, UR6, R5 ;  /* 0x0000000600057c24 */ /* 0x001fe2000f8e0205 */
[----:B------:R-:W0:Y:S03]  /*0070*/  LDCU.64 UR6, c[0x0][0x388] ;  /* 0x00007100ff0677ac */ /* 0x000e260008000a00 */
[----:B--2---:R-:W-:-:S05]  /*0080*/  IMAD.WIDE R2, R5, 0x30, R2 ;  /* 0x0000003005027825 */ /* 0x004fca00078e0202 */
[----:B-1----:R-:W2:Y:S04]  /*0090*/  LDG.E R6, desc[UR4][R2.64+0x18] ;  /* 0x0000180402067981 */ /* 0x002ea8000c1e1900 */
[----:B------:R-:W3:Y:S01]  /*00a0*/  LDG.E.64 R4, desc[UR4][R2.64] ;  /* 0x0000000402047981 */ /* 0x000ee2000c1e1b00 */
[----:B--2---:R-:W-:-:S13]  /*00b0*/  ISETP.NE.AND P0, PT, R6, 0x3, PT ;  /* 0x000000030600780c */ /* 0x004fda0003f05270 */
[----:B------:R-:W2:Y:S01]  /*00c0*/  @!P0 LDG.E R7, desc[UR4][R2.64+0xc] ;  /* 0x00000c0402078981 */ /* 0x000ea2000c1e1900 */
[----:B---3--:R-:W-:Y:S01]  /*00d0*/  VIADD R5, R5, 0xffffffff ;  /* 0xffffffff05057836 */ /* 0x008fe20000000000 */
[----:B------:R-:W-:-:S03]  /*00e0*/  SHF.R.S32.HI R6, RZ, 0x1f, R4 ;  /* 0x0000001fff067819 */ /* 0x000fc60000011404 */
[----:B------:R-:W-:-:S05]  /*00f0*/  IMAD R5, R5, R0, RZ ;  /* 0x0000000005057224 */ /* 0x000fca00078e02ff */
[----:B------:R-:W-:-:S04]  /*0100*/  IADD3 R8, P1, PT, R4, R5, RZ ;  /* 0x0000000504087210 */ /* 0x000fc80007f3e0ff */
[----:B------:R-:W-:Y:S02]  /*0110*/  LEA.HI.X.SX32 R5, R5, R6, 0x1, P1 ;  /* 0x0000000605057211 */ /* 0x000fe400008f0eff */
[----:B0-----:R-:W-:-:S04]  /*0120*/  LEA R4, P1, R8, UR6, 0x3 ;  /* 0x0000000608047c11 */ /* 0x001fc8000f8218ff */
[----:B------:R-:W-:Y:S01]  /*0130*/  LEA.HI.X R5, R8, UR7, R5, 0x3, P1 ;  /* 0x0000000708057c11 */ /* 0x000fe200088f1c05 */
[----:B------:R-:W-:-:S05]  /*0140*/  @P0 VIADD R7, R0, 0x1 ;  /* 0x0000000100070836 */ /* 0x000fca0000000000 */
[----:B--2---:R-:W-:Y:S04]  /*0150*/  STG.E desc[UR4][R4.64+-0x8], R7 ;  /* 0xfffff80704007986 */ /* 0x004fe8000c101904 */
[----:B------:R-:W2:Y:S04]  /*0160*/  LDG.E R3, desc[UR4][R2.64] ;  /* 0x0000000402037981 */ /* 0x000ea8000c1e1900 */
[----:B--2---:R-:W-:Y:S01]  /*0170*/  STG.E desc[UR4][R4.64+-0x4], R3 ;  /* 0xfffffc0304007986 */ /* 0x004fe2000c101904 */
[----:B------:R-:W-:Y:S05]  /*0180*/  EXIT ;  /* 0x000000000000794d */ /* 0x000fea0003800000 */
.L_x_14:
        /* <DEDUP_REMOVED lines=15> */
.L_x_33:


//--------------------- .text._Z11protoNM1GenP7ElementPN4cuda3std3__44pairIiiEE --------------------------
	.section	.text._Z11protoNM1GenP7ElementPN4cuda3std3__44pairIiiEE,"ax",@progbits
	.align	128
        .global         _Z11protoNM1GenP7ElementPN4cuda3std3__44pairIiiEE
        .type           _Z11protoNM1GenP7ElementPN4cuda3std3__44pairIiiEE,@function
        .size           _Z11protoNM1GenP7ElementPN4cuda3std3__44pairIiiEE,(.L_x_34 - _Z11protoNM1GenP7ElementPN4cuda3std3__44pairIiiEE)
        .other          _Z11protoNM1GenP7ElementPN4cuda3std3__44pairIiiEE,@"STO_CUDA_ENTRY STV_DEFAULT"
_Z11protoNM1GenP7ElementPN4cuda3std3__44pairIiiEE:
.text._Z11protoNM1GenP7ElementPN4cuda3std3__44pairIiiEE:
        /* <DEDUP_REMOVED lines=9> */
[----:B--2---:R-:W-:Y:S02]  /*0090*/  ISETP.NE.AND P0, PT, R4, 0x2, PT ;  /* 0x000000020400780c */ /* 0x004fe40003f05270 */
[----:B------:R-:W0:Y:S11]  /*00a0*/  LDC.64 R4, c[0x0][0x388] ;  /* 0x0000e200ff047b82 */ /* 0x000e360000000a00 */
[----:B------:R-:W2:Y:S01]  /*00b0*/  @!P0 LDG.E R9, desc[UR4][R2.64+0x8] ;  /* 0x0000080402098981 */ /* 0x000ea2000c1e1900 */
[----:B0-----:R-:W-:Y:S01]  /*00c0*/  IMAD.WIDE R4, R7, 0x8, R4 ;  /* 0x0000000807047825 */ /* 0x001fe200078e0204 */
[----:B------:R-:W-:-:S05]  /*00d0*/  @P0 IADD3 R9, PT, PT, R0, 0x1, RZ ;  /* 0x0000000100090810 */ /* 0x000fca0007ffe0ff */
[----:B--2---:R-:W-:Y:S04]  /*00e0*/  STG.E desc[UR4][R4.64], R9 ;  /* 0x0000000904007986 */ /* 0x004fe8000c101904 */
[----:B------:R-:W2:Y:S04]  /*00f0*/  LDG.E R7, desc[UR4][R2.64+0x4] ;  /* 0x0000040402077981 */ /* 0x000ea8000c1e1900 */
[----:B--2---:R-:W-:Y:S01]  /*0100*/  STG.E desc[UR4][R4.64+0x4], R7 ;  /* 0x0000040704007986 */ /* 0x004fe2000c101904 */
[----:B------:R-:W-:Y:S05]  /*0110*/  EXIT ;  /* 0x000000000000794d */ /* 0x000fea0003800000 */
.L_x_15:
        /* <DEDUP_REMOVED lines=14> */
.L_x_34:


//--------------------- .text._Z8unstableP7ElementPN4cuda3std3__44pairIiiEEPb --------------------------
	.section	.text._Z8unstableP7ElementPN4cuda3std3__44pairIiiEEPb,"ax",@progbits
	.align	128
        .global         _Z8unstableP7ElementPN4cuda3std3__44pairIiiEEPb
        .type           _Z8unstableP7ElementPN4cuda3std3__44pairIiiEEPb,@function
        .size           _Z8unstableP7ElementPN4cuda3std3__44pairIiiEEPb,(.L_x_35 - _Z8unstableP7ElementPN4cuda3std3__44pairIiiEEPb)
        .other          _Z8unstableP7ElementPN4cuda3std3__44pairIiiEEPb,@"STO_CUDA_ENTRY STV_DEFAULT"
_Z8unstableP7ElementPN4cuda3std3__44pairIiiEEPb:
.text._Z8unstableP7ElementPN4cuda3std3__44pairIiiEEPb:
[----:B------:R-:W-:Y:S01]  /*0000*/  LDC R1, c[0x0][0x37c] ;  /* 0x0000df00ff017b82 */ /* 0x000fe20000000800 */
[----:B------:R-:W0:Y:S07]  /*0010*/  S2R R3, SR_TID.X ;  /* 0x0000000000037919 */ /* 0x000e2e0000002100 */
[----:B------:R-:W0:Y:S01]  /*0020*/  S2UR UR6, SR_CTAID.X ;  /* 0x00000000000679c3 */ /* 0x000e220000002500 */
[----:B------:R-:W1:Y:S07]  /*0030*/  LDCU.64 UR4, c[0x0][0x358] ;  /* 0x00006b00ff0477ac */ /* 0x000e6e0008000a00 */
[----:B------:R-:W0:Y:S08]  /*0040*/  LDC R0, c[0x0][0x360] ;  /* 0x0000d800ff007b82 */ /* 0x000e300000000800 */
[----:B------:R-:W2:Y:S08]  /*0050*/  LDC.64 R4, c[0x0][0x380] ;  /* 0x0000e000ff047b82 */ /* 0x000eb00000000a00 */
[----:B------:R-:W3:Y:S01]  /*0060*/  LDC.64 R10, c[0x0][0x388] ;  /* 0x0000e200ff0a7b82 */ /* 0x000ee20000000a00 */
[----:B0-----:R-:W-:-:S04]  /*0070*/  IMAD R3, R0, UR6, R3 ;  /* 0x0000000600037c24 */ /* 0x001fc8000f8e0203 */
[----:B--2---:R-:W-:-:S05]  /*0080*/  IMAD.WIDE R2, R3, 0x30, R4 ;  /* 0x0000003003027825 */ /* 0x004fca00078e0204 */
[----:B-1----:R-:W3:Y:S02]  /*0090*/  LDG.E.64 R6, desc[UR4][R2.64] ;  /* 0x0000000402067981 */ /* 0x002ee4000c1e1b00 */
[----:B---3--:R-:W-:-:S06]  /*00a0*/  IMAD.WIDE R8, R6, 0x8, R10 ;  /* 0x0000000806087825 */ /* 0x008fcc00078e020a */
[----:B------:R-:W2:Y:S01]  /*00b0*/  LDG.E R8, desc[UR4][R8.64+-0x4] ;  /* 0xfffffc0408087981 */ /* 0x000ea2000c1e1900 */
[----:B------:R-:W-:-:S05]  /*00c0*/  IADD3 R13, PT, PT, R6, -0x1, RZ ;  /* 0xffffffff060d7810 */ /* 0x000fca0007ffe0ff */
[----:B------:R-:W-:-:S05]  /*00d0*/  IMAD R13, R13, R0, RZ ;  /* 0x000000000d0d7224 */ /* 0x000fca00078e02ff */
[----:B------:R-:W-:Y:S02]  /*00e0*/  SHF.R.S32.HI R15, RZ, 0x1f, R13 ;  /* 0x0000001fff0f7819 */ /* 0x000fe4000001140d */
[----:B--2---:R-:W-:Y:S02]  /*00f0*/  IADD3 R17, P0, PT, R13, R8, RZ ;  /* 0x000000080d117210 */ /* 0x004fe40007f1e0ff */
[----:B------:R-:W-:Y:S02]  /*0100*/  IADD3 R13, PT, PT, R7, -0x1, R0 ;  /* 0xffffffff070d7810 */ /* 0x000fe40007ffe000 */
[----:B------:R-:W-:Y:S02]  /*0110*/  LEA.HI.X.SX32 R15, R8, R15, 0x1, P0 ;  /* 0x0000000f080f7211 */ /* 0x000fe400000f0eff */
[----:B------:R-:W2:Y:S01]  /*0120*/  LDG.E.64 R8, desc[UR4][R2.64+0x8] ;  /* 0x0000080402087981 */ /* 0x000ea2000c1e1b00 */
[----:B------:R-:W-:-:S04]  /*0130*/  IMAD.WIDE.U32 R10, R13, 0x8, R10 ;  /* 0x000000080d0a7825 */ /* 0x000fc800078e000a */
[----:B------:R-:W-:Y:S02]  /*0140*/  IMAD.WIDE.U32 R12, R17, 0x30, R4 ;  /* 0x00000030110c7825 */ /* 0x000fe400078e0004 */
[----:B------:R-:W3:Y:S02]  /*0150*/  LDG.E R10, desc[UR4][R10.64+0x4] ;  /* 0x000004040a0a7981 */ /* 0x000ee4000c1e1900 */
[----:B------:R-:W-:-:S05]  /*0160*/  IMAD R15, R15, 0x30, RZ ;  /* 0x000000300f0f7824 */ /* 0x000fca00078e02ff */
[----:B------:R-:W-:-:S06]  /*0170*/  IADD3 R13, PT, PT, R13, R15, RZ ;  /* 0x0000000f0d0d7210 */ /* 0x000fcc0007ffe0ff */
[----:B------:R-:W2:Y:S01]  /*0180*/  LDG.E R13, desc[UR4][R12.64+-0x28] ;  /* 0xffffd8040c0d7981 */ /* 0x000ea2000c1e1900 */
[----:B---3--:R-:W-:-:S04]  /*0190*/  VIADD R15, R10, 0xffffffff ;  /* 0xffffffff0a0f7836 */ /* 0x008fc80000000000 */
[----:B------:R-:W-:Y:S01]  /*01a0*/  IMAD R0, R15, R0, RZ ;  /* 0x000000000f007224 */ /* 0x000fe200078e02ff */
[----:B--2---:R-:W-:Y:S02]  /*01b0*/  ISETP.GT.AND P0, PT, R13, R8, PT ;  /* 0x000000080d00720c */ /* 0x004fe40003f04270 */
[----:B------:R-:W-:Y:S02]  /*01c0*/  SHF.R.S32.HI R15, RZ, 0x1f, R7 ;  /* 0x0000001fff0f7819 */ /* 0x000fe40000011407 */
[----:B------:R-:W-:-:S04]  /*01d0*/  IADD3 R7, P1, PT, R7, R0, RZ ;  /* 0x0000000007077210 */ /* 0x000fc80007f3e0ff */
[----:B------:R-:W-:Y:S01]  /*01e0*/  LEA.HI.X.SX32 R15, R0, R15, 0x1, P1 ;  /* 0x0000000f000f7211 */ /* 0x000fe200008f0eff */
[----:B------:R-:W-:-:S04]  /*01f0*/  IMAD.WIDE.U32 R4, R7, 0x30, R4 ;  /* 0x0000003007047825 */ /* 0x000fc800078e0004 */
[----:B------:R-:W-:Y:S05]  /*0200*/  @!P0 EXIT ;  /* 0x000000000000894d */ /* 0x000fea0003800000 */
[----:B------:R-:W-:-:S05]  /*0210*/  IMAD R15, R15, 0x30, RZ ;  /* 0x000000300f0f7824 */ /* 0x000fca00078e02ff */
[----:B------:R-:W-:-:S05]  /*0220*/  IADD3 R5, PT, PT, R5, R15, RZ ;  /* 0x0000000f05057210 */ /* 0x000fca0007ffe0ff */
[----:B------:R-:W2:Y:S02]  /*0230*/  LDG.E R4, desc[UR4][R4.64+-0x24] ;  /* 0xffffdc0404047981 */ /* 0x000ea4000c1e1900 */
[----:B--2---:R-:W-:-:S13]  /*0240*/  ISETP.GT.AND P0, PT, R4, R9, PT ;  /* 0x000000090400720c */ /* 0x004fda0003f04270 */
[----:B------:R-:W-:Y:S05]  /*0250*/  @!P0 EXIT ;  /* 0x000000000000894d */ /* 0x000fea0003800000 */
[----:B------:R-:W0:Y:S01]  /*0260*/  LDC.64 R6, c[0x0][0x390] ;  /* 0x0000e400ff067b82 */ /* 0x000e220000000a00 */
[----:B------:R-:W-:Y:S01]  /*0270*/  IMAD.MOV.U32 R5, RZ, RZ, 0x2 ;  /* 0x00000002ff057424 */ /* 0x000fe200078e00ff */
[----:B0-----:R-:W-:Y:S04]  /*0280*/  STG.E.U8 desc[UR4][R6.64], RZ ;  /* 0x000000ff06007986 */ /* 0x001fe8000c101104 */
[----:B------:R-:W-:Y:S01]  /*0290*/  STG.E desc[UR4][R2.64+0x18], R5 ;  /* 0x0000180502007986 */ /* 0x000fe2000c101904 */
[----:B------:R-:W-:Y:S05]  /*02a0*/  EXIT ;  /* 0x000000000000794d */ /* 0x000fea0003800000 */
.L_x_16:
        /* <DEDUP_REMOVED lines=13> */
.L_x_35:


//--------------------- .text._Z8iniMatchP7ElementPN4cuda3std3__44pairIiiEE --------------------------
	.section	.text._Z8iniMatchP7ElementPN4cuda3std3__44pairIiiEE,"ax",@progbits
	.align	128
        .global         _Z8iniMatchP7ElementPN4cuda3std3__44pairIiiEE
        .type           _Z8iniMatchP7ElementPN4cuda3std3__44pairIiiEE,@function
        .size           _Z8iniMatchP7ElementPN4cuda3std3__44pairIiiEE,(.L_x_36 - _Z8iniMatchP7ElementPN4cuda3std3__44pairIiiEE)
        .other          _Z8iniMatchP7ElementPN4cuda3std3__44pairIiiEE,@"STO_CUDA_ENTRY STV_DEFAULT"
_Z8iniMatchP7ElementPN4cuda3std3__44pairIiiEE:
.text._Z8iniMatchP7ElementPN4cuda3std3__44pairIiiEE:
[----:B------:R-:W-:Y:S01]  /*0000*/  LDC R1, c[0x0][0x37c] ;  /* 0x0000df00ff017b82 */ /* 0x000fe20000000800 */
[----:B------:R-:W0:Y:S07]  /*0010*/  S2R R0, SR_TID.X ;  /* 0x0000000000007919 */ /* 0x000e2e0000002100 */
[----:B------:R-:W0:Y:S01]  /*0020*/  S2UR UR4, SR_CTAID.X ;  /* 0x00000000000479c3 */ /* 0x000e220000002500 */
[----:B------:R-:W-:Y:S07]  /*0030*/  BSSY.RECONVERGENT B0, `(.L_x_17) ;  /* 0x000000c000007945 */ /* 0x000fee0003800200 */
[----:B------:R-:W0:Y:S08]  /*0040*/  LDC R15, c[0x0][0x360] ;  /* 0x0000d800ff0f7b82 */ /* 0x000e300000000800 */
[----:B------:R-:W1:Y:S08]  /*0050*/  LDC.64 R6, c[0x0][0x380] ;  /* 0x0000e000ff067b82 */ /* 0x000e700000000a00 */
[----:B------:R-:W2:Y:S01]  /*0060*/  LDC.64 R2, c[0x0][0x388] ;  /* 0x0000e200ff027b82 */ /* 0x000ea20000000a00 */
[----:B0-----:R-:W-:Y:S01]  /*0070*/  IMAD R5, R15, UR4, R0 ;  /* 0x000000040f057c24 */ /* 0x001fe2000f8e0200 */
[----:B------:R-:W0:Y:S04]  /*0080*/  LDCU.64 UR4, c[0x0][0x358] ;  /* 0x00006b00ff0477ac */ /* 0x000e280008000a00 */
[C---:B------:R-:W-:Y:S01]  /*0090*/  ISETP.GE.U32.AND P0, PT, R5.reuse, R15, PT ;  /* 0x0000000f0500720c */ /* 0x040fe20003f06070 */
[----:B-1----:R-:W-:-:S04]  /*00a0*/  IMAD.WIDE R8, R5, 0x30, R6 ;  /* 0x0000003005087825 */ /* 0x002fc800078e0206 */
[----:B--2---:R-:W-:-:S08]  /*00b0*/  IMAD.WIDE.U32 R4, R5, 0x8, R2 ;  /* 0x0000000805047825 */ /* 0x004fd000078e0002 */
[----:B------:R-:W-:Y:S05]  /*00c0*/  @P0 BRA `(.L_x_18) ;  /* 0x0000000000080947 */ /* 0x000fea0003800000 */
[----:B0-----:R-:W2:Y:S04]  /*00d0*/  LDG.E R13, desc[UR4][R8.64+0x4] ;  /* 0x00000404080d7981 */ /* 0x001ea8000c1e1900 */
[----:B--2---:R1:W-:Y:S02]  /*00e0*/  STG.E desc[UR4][R4.64], R13 ;  /* 0x0000000d04007986 */ /* 0x0043e4000c101904 */
.L_x_18:
[----:B0-----:R-:W-:Y:S05]  /*00f0*/  BSYNC.RECONVERGENT B0 ;  /* 0x0000000000007941 */ /* 0x001fea0003800200 */
.L_x_17:
[----:B------:R-:W2:Y:S04]  /*0100*/  LDG.E.64 R10, desc[UR4][R8.64+0x10] ;  /* 0x00001004080a7981 */ /* 0x000ea8000c1e1b00 */
[----:B--2---:R-:W2:Y:S01]  /*0110*/  LD.E R0, desc[UR4][R10.64] ;  /* 0x000000040a007980 */ /* 0x004ea2000c101900 */
[----:B------:R-:W-:Y:S01]  /*0120*/  BSSY.RECONVERGENT B0, `(.L_x_19) ;  /* 0x0000008000007945 */ /* 0x000fe20003800200 */
[----:B--2---:R-:W-:-:S13]  /*0130*/  ISETP.GE.U32.AND P1, PT, R0, R15, PT ;  /* 0x0000000f0000720c */ /* 0x004fda0003f26070 */
[----:B------:R-:W-:Y:S05]  /*0140*/  @P1 BRA `(.L_x_20) ;  /* 0x0000000000141947 */ /* 0x000fea0003800000 */
.L_x_21:
[----:B------:R-:W2:Y:S04]  /*0150*/  LD.E.64 R10, desc[UR4][R10.64+0x10] ;  /* 0x000010040a0a7980 */ /* 0x000ea8000c101b00 */
[----:B--2---:R0:W-:Y:S04]  /*0160*/  STG.E.64 desc[UR4][R8.64+0x10], R10 ;  /* 0x0000100a08007986 */ /* 0x0041e8000c101b04 */
[----:B------:R-:W2:Y:S02]  /*0170*/  LD.E R0, desc[UR4][R10.64] ;  /* 0x000000040a007980 */ /* 0x000ea4000c101900 */
[----:B--2---:R-:W-:-:S13]  /*0180*/  ISETP.GE.U32.AND P1, PT, R0, R15, PT ;  /* 0x0000000f0000720c */ /* 0x004fda0003f26070 */
[----:B0-----:R-:W-:Y:S05]  /*0190*/  @!P1 BRA `(.L_x_21) ;  /* 0xfffffffc00ec9947 */ /* 0x001fea000383ffff */
.L_x_20:
[----:B------:R-:W-:Y:S05]  /*01a0*/  BSYNC.RECONVERGENT B0 ;  /* 0x0000000000007941 */ /* 0x000fea0003800200 */
.L_x_19:
[----:B------:R-:W-:Y:S05]  /*01b0*/  @P0 EXIT ;  /* 0x000000000000094d */ /* 0x000fea0003800000 */
[----:B------:R-:W2:Y:S01]  /*01c0*/  LD.E R11, desc[UR4][R10.64+0x4] ;  /* 0x000004040a0b7980 */ /* 0x000ea2000c101900 */
[----:B------:R-:W-:Y:S01]  /*01d0*/  IADD3 R0, PT, PT, R13, -0x1, RZ ;  /* 0xffffffff0d007810 */ /* 0x000fe20007ffe0ff */
[----:B------:R-:W-:-:S04]  /*01e0*/  HFMA2 R17, -RZ, RZ, 0, 5.9604644775390625e-08 ;  /* 0x00000001ff117431 */ /* 0x000fc800000001ff */
[--C-:B--2---:R-:W-:Y:S01]  /*01f0*/  IMAD R0, R0, R15, R11.reuse ;  /* 0x0000000f00007224 */ /* 0x104fe200078e020b */
[----:B------:R-:W-:-:S04]  /*0200*/  IADD3 R15, PT, PT, R15, -0x1, R11 ;  /* 0xffffffff0f0f7810 */ /* 0x000fc80007ffe00b */
[----:B------:R-:W-:Y:S01]  /*0210*/  IADD3 R9, PT, PT, R0, -0x1, RZ ;  /* 0xffffffff00097810 */ /* 0x000fe20007ffe0ff */
[----:B------:R-:W-:-:S04]  /*0220*/  IMAD.WIDE.U32 R2, R15, 0x8, R2 ;  /* 0x000000080f027825 */ /* 0x000fc800078e0002 */
[----:B------:R-:W-:-:S05]  /*0230*/  IMAD.WIDE.U32 R6, R9, 0x30, R6 ;  /* 0x0000003009067825 */ /* 0x000fca00078e0006 */
[----:B------:R-:W-:Y:S04]  /*0240*/  STG.E desc[UR4][R6.64+0x18], R17 ;  /* 0x0000181106007986 */ /* 0x000fe8000c101904 */
[----:B------:R-:W-:Y:S04]  /*0250*/  STG.E desc[UR4][R4.64+0x4], R11 ;  /* 0x0000040b04007986 */ /* 0x000fe8000c101904 */
[----:B------:R-:W-:Y:S04]  /*0260*/  STG.E desc[UR4][R2.64+0x4], R13 ;  /* 0x0000040d02007986 */ /* 0x000fe8000c101904 */
[----:B------:R-:W-:Y:S01]  /*0270*/  STG.E desc[UR4][R2.64], R11 ;  /* 0x0000000b02007986 */ /* 0x000fe2000c101904 */
[----:B------:R-:W-:Y:S05]  /*0280*/  EXIT ;  /* 0x000000000000794d */ /* 0x000fea0003800000 */
.L_x_22:
        /* <DEDUP_REMOVED lines=15> */
.L_x_36:


//--------------------- .text._Z8perMatchP7ElementPii --------------------------
	.section	.text._Z8perMatchP7ElementPii,"ax",@progbits
	.align	128
        .global         _Z8perMatchP7ElementPii
        .type           _Z8perMatchP7ElementPii,@function
        .size           _Z8perMatchP7ElementPii,(.L_x_37 - _Z8perMatchP7ElementPii)
        .other          _Z8perMatchP7ElementPii,@"STO_CUDA_ENTRY STV_DEFAULT"
_Z8perMatchP7ElementPii:
.text._Z8perMatchP7ElementPii:
[----:B------:R-:W-:Y:S01]  /*0000*/  LDC R1, c[0x0][0x37c] ;  /* 0x0000df00ff017b82 */ /* 0x000fe20000000800 */
[----:B------:R-:W0:Y:S07]  /*0010*/  S2R R7, SR_TID.X ;  /* 0x0000000000077919 */ /* 0x000e2e0000002100 */
[----:B------:R-:W0:Y:S01]  /*0020*/  LDC.64 R2, c[0x0][0x388] ;  /* 0x0000e200ff027b82 */ /* 0x000e220000000a00 */
[----:B------:R-:W1:Y:S01]  /*0030*/  LDCU.64 UR4, c[0x0][0x358] ;  /* 0x00006b00ff0477ac */ /* 0x000e620008000a00 */
[----:B------:R-:W2:Y:S06]  /*0040*/  LDCU UR6, c[0x0][0x390] ;  /* 0x00007200ff0677ac */ /* 0x000eac0008000800 */
[----:B------:R-:W3:Y:S01]  /*0050*/  LDC.64 R4, c[0x0][0x380] ;  /* 0x0000e000ff047b82 */ /* 0x000ee20000000a00 */
[----:B0-----:R-:W-:-:S06]  /*0060*/  IMAD.WIDE.U32 R2, R7, 0x4, R2 ;  /* 0x0000000407027825 */ /* 0x001fcc00078e0002 */
[----:B-1----:R-:W4:Y:S01]  /*0070*/  LDG.E R3, desc[UR4][R2.64] ;  /* 0x0000000402037981 */ /* 0x002f22000c1e1900 */
[----:B--2---:R-:W-:-:S04]  /*0080*/  IMAD R7, R7, UR6, R7 ;  /* 0x0000000607077c24 */ /* 0x004fc8000f8e0207 */
[----:B---3--:R-:W-:-:S03]  /*0090*/  IMAD.WIDE R4, R7, 0x30, R4 ;  /* 0x0000003007047825 */ /* 0x008fc600078e0204 */
[----:B------:R-:W-:Y:S02]  /*00a0*/  IADD3 R8, P0, PT, R4, 0x10, RZ ;  /* 0x0000001004087810 */ /* 0x000fe40007f1e0ff */
[----:B------:R-:W2:Y:S02]  /*00b0*/  LDG.E.64 R6, desc[UR4][R4.64+0x10] ;  /* 0x0000100404067981 */ /* 0x000ea4000c1e1b00 */
[----:B------:R-:W-:-:S03]  /*00c0*/  IADD3.X R9, PT, PT, RZ, R5, RZ, P0, !PT ;  /* 0x00000005ff097210 */ /* 0x000fc600007fe4ff */
[----:B----4-:R-:W-:-:S05]  /*00d0*/  IMAD.WIDE R8, R3, 0x30, R8 ;  /* 0x0000003003087825 */ /* 0x010fca00078e0208 */
[----:B------:R-:W3:Y:S04]  /*00e0*/  LDG.E.64 R10, desc[UR4][R8.64] ;  /* 0x00000004080a7981 */ /* 0x000ee8000c1e1b00 */
[----:B---3--:R-:W-:Y:S04]  /*00f0*/  STG.E.64 desc[UR4][R4.64+0x10], R10 ;  /* 0x0000100a04007986 */ /* 0x008fe8000c101b04 */
[----:B--2---:R-:W-:Y:S01]  /*0100*/  STG.E.64 desc[UR4][R8.64], R6 ;  /* 0x0000000608007986 */ /* 0x004fe2000c101b04 */
[----:B------:R-:W-:Y:S05]  /*0110*/  EXIT ;  /* 0x000000000000794d */ /* 0x000fea0003800000 */
.L_x_23:
        /* <DEDUP_REMOVED lines=14> */
.L_x_37:


//--------------------- .text._Z8preMatchP7Element --------------------------
	.section	.text._Z8preMatchP7Element,"ax",@progbits
	.align	128
        .global         _Z8preMatchP7Element
        .type           _Z8preMatchP7Element,@function
        .size           _Z8preMatchP7Element,(.L_x_38 - _Z8preMatchP7Element)
        .other          _Z8preMatchP7Element,@"STO_CUDA_ENTRY STV_DEFAULT"
_Z8preMatchP7Element:
.text._Z8preMatchP7Element:
[----:B------:R-:W-:Y:S01]  /*0000*/  LDC R1, c[0x0][0x37c] ;  /* 0x0000df00ff017b82 */ /* 0x000fe20000000800 */
[----:B------:R-:W0:Y:S07]  /*0010*/  S2R R7, SR_TID.X ;  /* 0x0000000000077919 */ /* 0x000e2e0000002100 */
[----:B------:R-:W0:Y:S08]  /*0020*/  S2UR UR4, SR_CTAID.X ;  /* 0x00000000000479c3 */ /* 0x000e300000002500 */
[----:B------:R-:W0:Y:S02]  /*0030*/  LDC R2, c[0x0][0x360] ;  /* 0x0000d800ff027b82 */ /* 0x000e240000000800 */
[----:B0-----:R-:W-:-:S02]  /*0040*/  IMAD R7, R2, UR4, R7 ;  /* 0x0000000402077c24 */ /* 0x001fc4000f8e0207 */
[----:B------:R-:W-:-:S03]  /*0050*/  IMAD R0, R2, R2, RZ ;  /* 0x0000000202007224 */ /* 0x000fc600078e02ff */
[----:B------:R-:W-:-:S04]  /*0060*/  IADD3 R3, PT, PT, R7, R2, RZ ;  /* 0x0000000207037210 */ /* 0x000fc80007ffe0ff */
[----:B------:R-:W-:-:S13]  /*0070*/  ISETP.GE.U32.AND P0, PT, R3, R0, PT ;  /* 0x000000000300720c */ /* 0x000fda0003f06070 */
[----:B------:R-:W-:Y:S05]  /*0080*/  @P0 EXIT ;  /* 0x000000000000094d */ /* 0x000fea0003800000 */
[----:B------:R-:W0:Y:S01]  /*0090*/  LDC.64 R4, c[0x0][0x380] ;  /* 0x0000e000ff047b82 */ /* 0x000e220000000a00 */
[----:B------:R-:W1:Y:S01]  /*00a0*/  LDCU.64 UR4, c[0x0][0x358] ;  /* 0x00006b00ff0477ac */ /* 0x000e620008000a00 */
[----:B0-----:R-:W-:-:S04]  /*00b0*/  IMAD.WIDE.U32 R2, R3, 0x30, R4 ;  /* 0x0000003003027825 */ /* 0x001fc800078e0004 */
[----:B------:R-:W-:-:S05]  /*00c0*/  IMAD.WIDE R4, R7, 0x30, R4 ;  /* 0x0000003007047825 */ /* 0x000fca00078e0204 */
[----:B-1----:R-:W-:Y:S01]  /*00d0*/  STG.E.64 desc[UR4][R4.64+0x10], R2 ;  /* 0x0000100204007986 */ /* 0x002fe2000c101b04 */
[----:B------:R-:W-:Y:S05]  /*00e0*/  EXIT ;  /* 0x000000000000794d */ /* 0x000fea0003800000 */
.L_x_24:
        /* <DEDUP_REMOVED lines=9> */
.L_x_38:


//--------------------- .nv.shared.reserved.0     --------------------------
	.section	.nv.shared.reserved.0,"aw",@nobits
	.weak		__nv_reservedSMEM_offset_0_alias
	.size		__nv_reservedSMEM_offset_0_alias, 0, 64
	.other		__nv_reservedSMEM_offset_0_alias,@"STO_CUDA_RESERVED_SHARED STV_DEFAULT"
__nv_reservedSMEM_offset_0_alias:
	.zero		0
	.zero		64


//--------------------- .nv.global                --------------------------
	.section	.nv.global,"aw",@nobits
.nv.global:
	.type		_ZN34_INTERNAL_f90845ad_4_k_cu_e0a9cf416thrust24THRUST_300001_SM_1000_NS12placeholders2_8E,@object
	.size		_ZN34_INTERNAL_f90845ad_4_k_cu_e0a9cf416thrust24THRUST_300001_SM_1000_NS12placeholders2_8E,(_ZN34_INTERNAL_f90845ad_4_k_cu_e0a9cf414cuda3std3__436_GLOBAL__N__f90845ad_4_k_cu_e0a9cf416ignoreE - _ZN34_INTERNAL_f90845ad_4_k_cu_e0a9cf416thrust24THRUST_300001_SM_1000_NS12placeholders2_8E)
_ZN34_INTERNAL_f90845ad_4_k_cu_e0a9cf416thrust24THRUST_300001_SM_1000_NS12placeholders2_8E:
	.zero		1
	.type		_ZN34_INTERNAL_f90845ad_4_k_cu_e0a9cf414cuda3std3__436_GLOBAL__N__f90845ad_4_k_cu_e0a9cf416ignoreE,@object
	.size		_ZN34_INTERNAL_f90845ad_4_k_cu_e0a9cf414cuda3std3__436_GLOBAL__N__f90845ad_4_k_cu_e0a9cf416ignoreE,(_ZN34_INTERNAL_f90845ad_4_k_cu_e0a9cf414cuda3std6ranges3__45__cpo4dataE - _ZN34_INTERNAL_f90845ad_4_k_cu_e0a9cf414cuda3std3__436_GLOBAL__N__f90845ad_4_k_cu_e0a9cf416ignoreE)
_ZN34_INTERNAL_f90845ad_4_k_cu_e0a9cf414cuda3std3__436_GLOBAL__N__f90845ad_4_k_cu_e0a9cf416ignoreE:
	.zero		1
	.type		_ZN34_INTERNAL_f90845ad_4_k_cu_e0a9cf414cuda3std6ranges3__45__cpo4dataE,@object
	.size		_ZN34_INTERNAL_f90845ad_4_k_cu_e0a9cf414cuda3std6ranges3__45__cpo4dataE,(_ZN34_INTERNAL_f90845ad_4_k_cu_e0a9cf416thrust24THRUST_300001_SM_1000_NS6system3cpp3parE - _ZN34_INTERNAL_f90845ad_4_k_cu_e0a9cf414cuda3std6ranges3__45__cpo4dataE)
_ZN34_INTERNAL_f90845ad_4_k_cu_e0a9cf414cuda3std6ranges3__45__cpo4dataE:
	.zero		1
	.type		_ZN34_INTERNAL_f90845ad_4_k_cu_e0a9cf416thrust24THRUST_300001_SM_1000_NS6system3cpp3parE,@object
	.size		_ZN34_INTERNAL_f90845ad_4_k_cu_e0a9cf416thrust24THRUST_300001_SM_1000_NS6system3cpp3parE,(_ZN34_INTERNAL_f90845ad_4_k_cu_e0a9cf414cuda3std3__45__cpo5beginE - _ZN34_INTERNAL_f90845ad_4_k_cu_e0a9cf416thrust24THRUST_300001_SM_1000_NS6system3cpp3parE)
_ZN34_INTERNAL_f90845ad_4_k_cu_e0a9cf416thrust24THRUST_300001_SM_1000_NS6system3cpp3parE:
	.zero		1
	.type		_ZN34_INTERNAL_f90845ad_4_k_cu_e0a9cf414cuda3std3__45__cpo5beginE,@object
	.size		_ZN34_INTERNAL_f90845ad_4_k_cu_e0a9cf414cuda3std3__45__cpo5beginE,(_ZN34_INTERNAL_f90845ad_4_k_cu_e0a9cf414cuda3std6ranges3__45__cpo5beginE - _ZN34_INTERNAL_f90845ad_4_k_cu_e0a9cf414cuda3std3__45__cpo5beginE)
_ZN34_INTERNAL_f90845ad_4_k_cu_e0a9cf414cuda3std3__45__cpo5beginE:
	.zero		1
	.type		_ZN34_INTERNAL_f90845ad_4_k_cu_e0a9cf414cuda3std6ranges3__45__cpo5beginE,@object
	.size		_ZN34_INTERNAL_f90845ad_4_k_cu_e0a9cf414cuda3std6ranges3__45__cpo5beginE,(_ZN34_INTERNAL_f90845ad_4_k_cu_e0a9cf416thrust24THRUST_300001_SM_1000_NS6deviceE - _ZN34_INTERNAL_f90845ad_4_k_cu_e0a9cf414cuda3std6ranges3__45__cpo5beginE)
_ZN34_INTERNAL_f90845ad_4_k_cu_e0a9cf414cuda3std6ranges3__45__cpo5beginE:
	.zero		1
	.type		_ZN34_INTERNAL_f90845ad_4_k_cu_e0a9cf416thrust24THRUST_300001_SM_1000_NS6deviceE,@object
	.size		_ZN34_INTERNAL_f90845ad_4_k_cu_e0a9cf416thrust24THRUST_300001_SM_1000_NS6deviceE,(_ZN34_INTERNAL_f90845ad_4_k_cu_e0a9cf414cuda3std3__47nulloptE - _ZN34_INTERNAL_f90845ad_4_k_cu_e0a9cf416thrust24THRUST_300001_SM_1000_NS6deviceE)
_ZN34_INTERNAL_f90845ad_4_k_cu_e0a9cf416thrust24THRUST_300001_SM_1000_NS6deviceE:
	.zero		1
	.type		_ZN34_INTERNAL_f90845ad_4_k_cu_e0a9cf414cuda3std3__47nulloptE,@object
	.size		_ZN34_INTERNAL_f90845ad_4_k_cu_e0a9cf414cuda3std3__47nulloptE,(_ZN34_INTERNAL_f90845ad_4_k_cu_e0a9cf414cuda3std6ranges3__45__cpo8distanceE - _ZN34_INTERNAL_f90845ad_4_k_cu_e0a9cf414cuda3std3__47nulloptE)
_ZN34_INTERNAL_f90845ad_4_k_cu_e0a9cf414cuda3std3__47nulloptE:
	.zero		1
	.type		_ZN34_INTERNAL_f90845ad_4_k_cu_e0a9cf414cuda3std6ranges3__45__cpo8distanceE,@object
	.size		_ZN34_INTERNAL_f90845ad_4_k_cu_e0a9cf414cuda3std6ranges3__45__cpo8distanceE,(_ZN34_INTERNAL_f90845ad_4_k_cu_e0a9cf416thrust24THRUST_300001_SM_1000_NS12placeholders2_4E - _ZN34_INTERNAL_f90845ad_4_k_cu_e0a9cf414cuda3std6ranges3__45__cpo8distanceE)
_ZN34_INTERNAL_f90845ad_4_k_cu_e0a9cf414cuda3std6ranges3__45__cpo8distanceE:
	.zero		1
	.type		_ZN34_INTERNAL_f90845ad_4_k_cu_e0a9cf416thrust24THRUST_300001_SM_1000_NS12placeholders2_4E,@object
	.size		_ZN34_INTERNAL_f90845ad_4_k_cu_e0a9cf416thrust24THRUST_300001_SM_1000_NS12placeholders2_4E,(_ZN34_INTERNAL_f90845ad_4_k_cu_e0a9cf414cuda3std3__45__cpo6rbeginE - _ZN34_INTERNAL_f90845ad_4_k_cu_e0a9cf416thrust24THRUST_300001_SM_1000_NS12placeholders2_4E)
_ZN34_INTERNAL_f90845ad_4_k_cu_e0a9cf416thrust24THRUST_300001_SM_1000_NS12placeholders2_4E:
	.zero		1
	.type		_ZN34_INTERNAL_f90845ad_4_k_cu_e0a9cf414cuda3std3__45__cpo6rbeginE,@object
	.size		_ZN34_INTERNAL_f90845ad_4_k_cu_e0a9cf414cuda3std3__45__cpo6rbeginE,(_ZN34_INTERNAL_f90845ad_4_k_cu_e0a9cf414cuda3std6ranges3__45__cpo7advanceE - _ZN34_INTERNAL_f90845ad_4_k_cu_e0a9cf414cuda3std3__45__cpo6rbeginE)
_ZN34_INTERNAL_f90845ad_4_k_cu_e0a9cf414cuda3std3__45__cpo6rbeginE:
	.zero		1
	.type		_ZN34_INTERNAL_f90845ad_4_k_cu_e0a9cf414cuda3std6ranges3__45__cpo7advanceE,@object
	.size		_ZN34_INTERNAL_f90845ad_4_k_cu_e0a9cf414cuda3std6ranges3__45__cpo7advanceE,(_ZN34_INTERNAL_f90845ad_4_k_cu_e0a9cf416thrust24THRUST_300001_SM_1000_NS12placeholders3_10E - _ZN34_INTERNAL_f90845ad_4_k_cu_e0a9cf414cuda3std6ranges3__45__cpo7advanceE)
_ZN34_INTERNAL_f90845ad_4_k_cu_e0a9cf414cuda3std6ranges3__45__cpo7advanceE:
	.zero		1
	.type		_ZN34_INTERNAL_f90845ad_4_k_cu_e0a9cf416thrust24THRUST_300001_SM_1000_NS12placeholders3_10E,@object
	.size		_ZN34_INTERNAL_f90845ad_4_k_cu_e0a9cf416thrust24THRUST_300001_SM_1000_NS12placeholders3_10E,(_ZN34_INTERNAL_f90845ad_4_k_cu_e0a9cf414cuda3std3__48in_placeE - _ZN34_INTERNAL_f90845ad_4_k_cu_e0a9cf416thrust24THRUST_300001_SM_1000_NS12placeholders3_10E)
_ZN34_INTERNAL_f90845ad_4_k_cu_e0a9cf416thrust24THRUST_300001_SM_1000_NS12placeholders3_10E:
	.zero		1
	.type		_ZN34_INTERNAL_f90845ad_4_k_cu_e0a9cf414cuda3std3__48in_placeE,@object
	.size		_ZN34_INTERNAL_f90845ad_4_k_cu_e0a9cf414cuda3std3__48in_placeE,(_ZN34_INTERNAL_f90845ad_4_k_cu_e0a9cf414cuda3std6ranges3__45__cpo4sizeE - _ZN34_INTERNAL_f90845ad_4_k_cu_e0a9cf414cuda3std3__48in_placeE)
_ZN34_INTERNAL_f90845ad_4_k_cu_e0a9cf414cuda3std3__48in_placeE:
	.zero		1
	.type		_ZN34_INTERNAL_f90845ad_4_k_cu_e0a9cf414cuda3std6ranges3__45__cpo4sizeE,@object
	.size		_ZN34_INTERNAL_f90845ad_4_k_cu_e0a9cf414cuda3std6ranges3__45__cpo4sizeE,(_ZN34_INTERNAL_f90845ad_4_k_cu_e0a9cf416thrust24THRUST_300001_SM_1000_NS12placeholders2_2E - _ZN34_INTERNAL_f90845ad_4_k_cu_e0a9cf414cuda3std6ranges3__45__cpo4sizeE)
_ZN34_INTERNAL_f90845ad_4_k_cu_e0a9cf414cuda3std6ranges3__45__cpo4sizeE:
	.zero		1
	.type		_ZN34_INTERNAL_f90845ad_4_k_cu_e0a9cf416thrust24THRUST_300001_SM_1000_NS12placeholders2_2E,@object
	.size		_ZN34_INTERNAL_f90845ad_4_k_cu_e0a9cf416thrust24THRUST_300001_SM_1000_NS12placeholders2_2E,(_ZN34_INTERNAL_f90845ad_4_k_cu_e0a9cf414cuda3std3__45__cpo6cbeginE - _ZN34_INTERNAL_f90845ad_4_k_cu_e0a9cf416thrust24THRUST_300001_SM_1000_NS12placeholders2_2E)
_ZN34_INTERNAL_f90845ad_4_k_cu_e0a9cf416thrust24THRUST_300001_SM_1000_NS12placeholders2_2E:
	.zero		1
	.type		_ZN34_INTERNAL_f90845ad_4_k_cu_e0a9cf414cuda3std3__45__cpo6cbeginE,@object
	.size		_ZN34_INTERNAL_f90845ad_4_k_cu_e0a9cf414cuda3std3__45__cpo6cbeginE,(_ZN34_INTERNAL_f90845ad_4_k_cu_e0a9cf414cuda3std6ranges3__45__cpo6cbeginE - _ZN34_INTERNAL_f90845ad_4_k_cu_e0a9cf414cuda3std3__45__cpo6cbeginE)
_ZN34_INTERNAL_f90845ad_4_k_cu_e0a9cf414cuda3std3__45__cpo6cbeginE:
	.zero		1
	.type		_ZN34_INTERNAL_f90845ad_4_k_cu_e0a9cf414cuda3std6ranges3__45__cpo6cbeginE,@object
	.size		_ZN34_INTERNAL_f90845ad_4_k_cu_e0a9cf414cuda3std6ranges3__45__cpo6cbeginE,(_ZN34_INTERNAL_f90845ad_4_k_cu_e0a9cf416thrust24THRUST_300001_SM_1000_NS12placeholders2_6E - _ZN34_INTERNAL_f90845ad_4_k_cu_e0a9cf414cuda3std6ranges3__45__cpo6cbeginE)
_ZN34_INTERNAL_f90845ad_4_k_cu_e0a9cf414cuda3std6ranges3__45__cpo6cbeginE:
	.zero		1
	.type		_ZN34_INTERNAL_f90845ad_4_k_cu_e0a9cf416thrust24THRUST_300001_SM_1000_NS12placeholders2_6E,@object
	.size		_ZN34_INTERNAL_f90845ad_4_k_cu_e0a9cf416thrust24THRUST_300001_SM_1000_NS12placeholders2_6E,(_ZN34_INTERNAL_f90845ad_4_k_cu_e0a9cf414cuda3std3__45__cpo7crbeginE - _ZN34_INTERNAL_f90845ad_4_k_cu_e0a9cf416thrust24THRUST_300001_SM_1000_NS12placeholders2_6E)
_ZN34_INTERNAL_f90845ad_4_k_cu_e0a9cf416thrust24THRUST_300001_SM_1000_NS12placeholders2_6E:
	.zero		1
	.type		_ZN34_INTERNAL_f90845ad_4_k_cu_e0a9cf414cuda3std3__45__cpo7crbeginE,@object
	.size		_ZN34_INTERNAL_f90845ad_4_k_cu_e0a9cf414cuda3std3__45__cpo7crbeginE,(_ZN34_INTERNAL_f90845ad_4_k_cu_e0a9cf414cuda3std6ranges3__45__cpo4nextE - _ZN34_INTERNAL_f90845ad_4_k_cu_e0a9cf414cuda3std3__45__cpo7crbeginE)
_ZN34_INTERNAL_f90845ad_4_k_cu_e0a9cf414cuda3std3__45__cpo7crbeginE:
	.zero		1
	.type		_ZN34_INTERNAL_f90845ad_4_k_cu_e0a9cf414cuda3std6ranges3__45__cpo4nextE,@object
	.size		_ZN34_INTERNAL_f90845ad_4_k_cu_e0a9cf414cuda3std6ranges3__45__cpo4nextE,(_ZN34_INTERNAL_f90845ad_4_k_cu_e0a9cf414cuda3std6ranges3__45__cpo4swapE - _ZN34_INTERNAL_f90845ad_4_k_cu_e0a9cf414cuda3std6ranges3__45__cpo4nextE)
_ZN34_INTERNAL_f90845ad_4_k_cu_e0a9cf414cuda3std6ranges3__45__cpo4nextE:
	.zero		1
	.type		_ZN34_INTERNAL_f90845ad_4_k_cu_e0a9cf414cuda3std6ranges3__45__cpo4swapE,@object
	.size		_ZN34_INTERNAL_f90845ad_4_k_cu_e0a9cf414cuda3std6ranges3__45__cpo4swapE,(_ZN34_INTERNAL_f90845ad_4_k_cu_e0a9cf416thrust24THRUST_300001_SM_1000_NS8cuda_cub10par_nosyncE - _ZN34_INTERNAL_f90845ad_4_k_cu_e0a9cf414cuda3std6ranges3__45__cpo4swapE)
_ZN34_INTERNAL_f90845ad_4_k_cu_e0a9cf414cuda3std6ranges3__45__cpo4swapE:
	.zero		1
	.type		_ZN34_INTERNAL_f90845ad_4_k_cu_e0a9cf416thrust24THRUST_300001_SM_1000_NS8cuda_cub10par_nosyncE,@object
	.size		_ZN34_INTERNAL_f90845ad_4_k_cu_e0a9cf416thrust24THRUST_300001_SM_1000_NS8cuda_cub10par_nosyncE,(_ZN34_INTERNAL_f90845ad_4_k_cu_e0a9cf416thrust24THRUST_300001_SM_1000_NS3seqE - _ZN34_INTERNAL_f90845ad_4_k_cu_e0a9cf416thrust24THRUST_300001_SM_1000_NS8cuda_cub10par_nosyncE)
_ZN34_INTERNAL_f90845ad_4_k_cu_e0a9cf416thrust24THRUST_300001_SM_1000_NS8cuda_cub10par_nosyncE:
	.zero		1
	.type		_ZN34_INTERNAL_f90845ad_4_k_cu_e0a9cf416thrust24THRUST_300001_SM_1000_NS3seqE,@object
	.size		_ZN34_INTERNAL_f90845ad_4_k_cu_e0a9cf416thrust24THRUST_300001_SM_1000_NS3seqE,(_ZN34_INTERNAL_f90845ad_4_k_cu_e0a9cf414cuda3std3__420unreachable_sentinelE - _ZN34_INTERNAL_f90845ad_4_k_cu_e0a9cf416thrust24THRUST_300001_SM_1000_NS3seqE)
_ZN34_INTERNAL_f90845ad_4_k_cu_e0a9cf416thrust24THRUST_300001_SM_1000_NS3seqE:
	.zero		1
	.type		_ZN34_INTERNAL_f90845ad_4_k_cu_e0a9cf414cuda3std3__420unreachable_sentinelE,@object
	.size		_ZN34_INTERNAL_f90845ad_4_k_cu_e0a9cf414cuda3std3__420unreachable_sentinelE,(_ZN34_INTERNAL_f90845ad_4_k_cu_e0a9cf414cuda3std6ranges3__45__cpo5ssizeE - _ZN34_INTERNAL_f90845ad_4_k_cu_e0a9cf414cuda3std3__420unreachable_sentinelE)
_ZN34_INTERNAL_f90845ad_4_k_cu_e0a9cf414cuda3std3__420unreachable_sentinelE:
	.zero		1
	.type		_ZN34_INTERNAL_f90845ad_4_k_cu_e0a9cf414cuda3std6ranges3__45__cpo5ssizeE,@object
	.size		_ZN34_INTERNAL_f90845ad_4_k_cu_e0a9cf414cuda3std6ranges3__45__cpo5ssizeE,(_ZN34_INTERNAL_f90845ad_4_k_cu_e0a9cf416thrust24THRUST_300001_SM_1000_NS12placeholders2_3E - _ZN34_INTERNAL_f90845ad_4_k_cu_e0a9cf414cuda3std6ranges3__45__cpo5ssizeE)
_ZN34_INTERNAL_f90845ad_4_k_cu_e0a9cf414cuda3std6ranges3__45__cpo5ssizeE:
	.zero		1
	.type		_ZN34_INTERNAL_f90845ad_4_k_cu_e0a9cf416thrust24THRUST_300001_SM_1000_NS12placeholders2_3E,@object
	.size		_ZN34_INTERNAL_f90845ad_4_k_cu_e0a9cf416thrust24THRUST_300001_SM_1000_NS12placeholders2_3E,(_ZN34_INTERNAL_f90845ad_4_k_cu_e0a9cf414cuda3std3__45__cpo4cendE - _ZN34_INTERNAL_f90845ad_4_k_cu_e0a9cf416thrust24THRUST_300001_SM_1000_NS12placeholders2_3E)
_ZN34_INTERNAL_f90845ad_4_k_cu_e0a9cf416thrust24THRUST_300001_SM_1000_NS12placeholders2_3E:
	.zero		1
	.type		_ZN34_INTERNAL_f90845ad_4_k_cu_e0a9cf414cuda3std3__45__cpo4cendE,@object
	.size		_ZN34_INTERNAL_f90845ad_4_k_cu_e0a9cf414cuda3std3__45__cpo4cendE,(_ZN34_INTERNAL_f90845ad_4_k_cu_e0a9cf414cuda3std6ranges3__45__cpo4cendE - _ZN34_INTERNAL_f90845ad_4_k_cu_e0a9cf414cuda3std3__45__cpo4cendE)
_ZN34_INTERNAL_f90845ad_4_k_cu_e0a9cf414cuda3std3__45__cpo4cendE:
	.zero		1
	.type		_ZN34_INTERNAL_f90845ad_4_k_cu_e0a9cf414cuda3std6ranges3__45__cpo4cendE,@object
	.size		_ZN34_INTERNAL_f90845ad_4_k_cu_e0a9cf414cuda3std6ranges3__45__cpo4cendE,(_ZN34_INTERNAL_f90845ad_4_k_cu_e0a9cf416thrust24THRUST_300001_SM_1000_NS12placeholders2_7E - _ZN34_INTERNAL_f90845ad_4_k_cu_e0a9cf414cuda3std6ranges3__45__cpo4cendE)
_ZN34_INTERNAL_f90845ad_4_k_cu_e0a9cf414cuda3std6ranges3__45__cpo4cendE:
	.zero		1
	.type		_ZN34_INTERNAL_f90845ad_4_k_cu_e0a9cf416thrust24THRUST_300001_SM_1000_NS12placeholders2_7E,@object
	.size		_ZN34_INTERNAL_f90845ad_4_k_cu_e0a9cf416thrust24THRUST_300001_SM_1000_NS12placeholders2_7E,(_ZN34_INTERNAL_f90845ad_4_k_cu_e0a9cf414cuda3std3__45__cpo5crendE - _ZN34_INTERNAL_f90845ad_4_k_cu_e0a9cf416thrust24THRUST_300001_SM_1000_NS12placeholders2_7E)
_ZN34_INTERNAL_f90845ad_4_k_cu_e0a9cf416thrust24THRUST_300001_SM_1000_NS12placeholders2_7E:
	.zero		1
	.type		_ZN34_INTERNAL_f90845ad_4_k_cu_e0a9cf414cuda3std3__45__cpo5crendE,@object
	.size		_ZN34_INTERNAL_f90845ad_4_k_cu_e0a9cf414cuda3std3__45__cpo5crendE,(_ZN34_INTERNAL_f90845ad_4_k_cu_e0a9cf414cuda3std6ranges3__45__cpo4prevE - _ZN34_INTERNAL_f90845ad_4_k_cu_e0a9cf414cuda3std3__45__cpo5crendE)
_ZN34_INTERNAL_f90845ad_4_k_cu_e0a9cf414cuda3std3__45__cpo5crendE:
	.zero		1
	.type		_ZN34_INTERNAL_f90845ad_4_k_cu_e0a9cf414cuda3std6ranges3__45__cpo4prevE,@object
	.size		_ZN34_INTERNAL_f90845ad_4_k_cu_e0a9cf414cuda3std6ranges3__45__cpo4prevE,(_ZN34_INTERNAL_f90845ad_4_k_cu_e0a9cf414cuda3std6ranges3__45__cpo9iter_moveE - _ZN34_INTERNAL_f90845ad_4_k_cu_e0a9cf414cuda3std6ranges3__45__cpo4prevE)
_ZN34_INTERNAL_f90845ad_4_k_cu_e0a9cf414cuda3std6ranges3__45__cpo4prevE:
	.zero		1
	.type		_ZN34_INTERNAL_f90845ad_4_k_cu_e0a9cf414cuda3std6ranges3__45__cpo9iter_moveE,@object
	.size		_ZN34_INTERNAL_f90845ad_4_k_cu_e0a9cf414cuda3std6ranges3__45__cpo9iter_moveE,(_ZN34_INTERNAL_f90845ad_4_k_cu_e0a9cf416thrust24THRUST_300001_SM_1000_NS6system6detail10sequential3seqE - _ZN34_INTERNAL_f90845ad_4_k_cu_e0a9cf414cuda3std6ranges3__45__cpo9iter_moveE)
_ZN34_INTERNAL_f90845ad_4_k_cu_e0a9cf414cuda3std6ranges3__45__cpo9iter_moveE:
	.zero		1
	.type		_ZN34_INTERNAL_f90845ad_4_k_cu_e0a9cf416thrust24THRUST_300001_SM_1000_NS6system6detail10sequential3seqE,@object
	.size		_ZN34_INTERNAL_f90845ad_4_k_cu_e0a9cf416thrust24THRUST_300001_SM_1000_NS6system6detail10sequential3seqE,(_ZN34_INTERNAL_f90845ad_4_k_cu_e0a9cf416thrust24THRUST_300001_SM_1000_NS12placeholders2_9E - _ZN34_INTERNAL_f90845ad_4_k_cu_e0a9cf416thrust24THRUST_300001_SM_1000_NS6system6detail10sequential3seqE)
_ZN34_INTERNAL_f90845ad_4_k_cu_e0a9cf416thrust24THRUST_300001_SM_1000_NS6system6detail10sequential3seqE:
	.zero		1
	.type		_ZN34_INTERNAL_f90845ad_4_k_cu_e0a9cf416thrust24THRUST_300001_SM_1000_NS12placeholders2_9E,@object
	.size		_ZN34_INTERNAL_f90845ad_4_k_cu_e0a9cf416thrust24THRUST_300001_SM_1000_NS12placeholders2_9E,(_ZN34_INTERNAL_f90845ad_4_k_cu_e0a9cf414cuda3std3__419piecewise_constructE - _ZN34_INTERNAL_f90845ad_4_k_cu_e0a9cf416thrust24THRUST_300001_SM_1000_NS12placeholders2_9E)
_ZN34_INTERNAL_f90845ad_4_k_cu_e0a9cf416thrust24THRUST_300001_SM_1000_NS12placeholders2_9E:
	.zero		1
	.type		_ZN34_INTERNAL_f90845ad_4_k_cu_e0a9cf414cuda3std3__419piecewise_constructE,@object
	.size		_ZN34_INTERNAL_f90845ad_4_k_cu_e0a9cf414cuda3std3__419piecewise_constructE,(_ZN34_INTERNAL_f90845ad_4_k_cu_e0a9cf414cuda3std6ranges3__45__cpo5cdataE - _ZN34_INTERNAL_f90845ad_4_k_cu_e0a9cf414cuda3std3__419piecewise_constructE)
_ZN34_INTERNAL_f90845ad_4_k_cu_e0a9cf414cuda3std3__419piecewise_constructE:
	.zero		1
	.type		_ZN34_INTERNAL_f90845ad_4_k_cu_e0a9cf414cuda3std6ranges3__45__cpo5cdataE,@object
	.size		_ZN34_INTERNAL_f90845ad_4_k_cu_e0a9cf414cuda3std6ranges3__45__cpo5cdataE,(_ZN34_INTERNAL_f90845ad_4_k_cu_e0a9cf416thrust24THRUST_300001_SM_1000_NS12placeholders2_1E - _ZN34_INTERNAL_f90845ad_4_k_cu_e0a9cf414cuda3std6ranges3__45__cpo5cdataE)
_ZN34_INTERNAL_f90845ad_4_k_cu_e0a9cf414cuda3std6ranges3__45__cpo5cdataE:
	.zero		1
	.type		_ZN34_INTERNAL_f90845ad_4_k_cu_e0a9cf416thrust24THRUST_300001_SM_1000_NS12placeholders2_1E,@object
	.size		_ZN34_INTERNAL_f90845ad_4_k_cu_e0a9cf416thrust24THRUST_300001_SM_1000_NS12placeholders2_1E,(_ZN34_INTERNAL_f90845ad_4_k_cu_e0a9cf414cuda3std3__45__cpo3endE - _ZN34_INTERNAL_f90845ad_4_k_cu_e0a9cf416thrust24THRUST_300001_SM_1000_NS12placeholders2_1E)
_ZN34_INTERNAL_f90845ad_4_k_cu_e0a9cf416thrust24THRUST_300001_SM_1000_NS12placeholders2_1E:
	.zero		1
	.type		_ZN34_INTERNAL_f90845ad_4_k_cu_e0a9cf414cuda3std3__45__cpo3endE,@object
	.size		_ZN34_INTERNAL_f90845ad_4_k_cu_e0a9cf414cuda3std3__45__cpo3endE,(_ZN34_INTERNAL_f90845ad_4_k_cu_e0a9cf414cuda3std6ranges3__45__cpo3endE - _ZN34_INTERNAL_f90845ad_4_k_cu_e0a9cf414cuda3std3__45__cpo3endE)
_ZN34_INTERNAL_f90845ad_4_k_cu_e0a9cf414cuda3std3__45__cpo3endE:
	.zero		1
	.type		_ZN34_INTERNAL_f90845ad_4_k_cu_e0a9cf414cuda3std6ranges3__45__cpo3endE,@object
	.size		_ZN34_INTERNAL_f90845ad_4_k_cu_e0a9cf414cuda3std6ranges3__45__cpo3endE,(_ZN34_INTERNAL_f90845ad_4_k_cu_e0a9cf416thrust24THRUST_300001_SM_1000_NS12placeholders2_5E - _ZN34_INTERNAL_f90845ad_4_k_cu_e0a9cf414cuda3std6ranges3__45__cpo3endE)
_ZN34_INTERNAL_f90845ad_4_k_cu_e0a9cf414cuda3std6ranges3__45__cpo3endE:
	.zero		1
	.type		_ZN34_INTERNAL_f90845ad_4_k_cu_e0a9cf416thrust24THRUST_300001_SM_1000_NS12placeholders2_5E,@object
	.size		_ZN34_INTERNAL_f90845ad_4_k_cu_e0a9cf416thrust24THRUST_300001_SM_1000_NS12placeholders2_5E,(_ZN34_INTERNAL_f90845ad_4_k_cu_e0a9cf414cuda3std3__45__cpo4rendE - _ZN34_INTERNAL_f90845ad_4_k_cu_e0a9cf416thrust24THRUST_300001_SM_1000_NS12placeholders2_5E)
_ZN34_INTERNAL_f90845ad_4_k_cu_e0a9cf416thrust24THRUST_300001_SM_1000_NS12placeholders2_5E:
	.zero		1
	.type		_ZN34_INTERNAL_f90845ad_4_k_cu_e0a9cf414cuda3std3__45__cpo4rendE,@object
	.size		_ZN34_INTERNAL_f90845ad_4_k_cu_e0a9cf414cuda3std3__45__cpo4rendE,(_ZN34_INTERNAL_f90845ad_4_k_cu_e0a9cf414cuda3std6ranges3__45__cpo9iter_swapE - _ZN34_INTERNAL_f90845ad_4_k_cu_e0a9cf414cuda3std3__45__cpo4rendE)
_ZN34_INTERNAL_f90845ad_4_k_cu_e0a9cf414cuda3std3__45__cpo4rendE:
	.zero		1
	.type		_ZN34_INTERNAL_f90845ad_4_k_cu_e0a9cf414cuda3std6ranges3__45__cpo9iter_swapE,@object
	.size		_ZN34_INTERNAL_f90845ad_4_k_cu_e0a9cf414cuda3std6ranges3__45__cpo9iter_swapE,(_ZN34_INTERNAL_f90845ad_4_k_cu_e0a9cf414cuda3std3__48unexpectE - _ZN34_INTERNAL_f90845ad_4_k_cu_e0a9cf414cuda3std6ranges3__45__cpo9iter_swapE)
_ZN34_INTERNAL_f90845ad_4_k_cu_e0a9cf414cuda3std6ranges3__45__cpo9iter_swapE:
	.zero		1
	.type		_ZN34_INTERNAL_f90845ad_4_k_cu_e0a9cf414cuda3std3__48unexpectE,@object
	.size		_ZN34_INTERNAL_f90845ad_4_k_cu_e0a9cf414cuda3std3__48unexpectE,(_ZN34_INTERNAL_f90845ad_4_k_cu_e0a9cf416thrust24THRUST_300001_SM_1000_NS8cuda_cub3parE - _ZN34_INTERNAL_f90845ad_4_k_cu_e0a9cf414cuda3std3__48unexpectE)
_ZN34_INTERNAL_f90845ad_4_k_cu_e0a9cf414cuda3std3__48unexpectE:
	.zero		1
	.type		_ZN34_INTERNAL_f90845ad_4_k_cu_e0a9cf416thrust24THRUST_300001_SM_1000_NS8cuda_cub3parE,@object
	.size		_ZN34_INTERNAL_f90845ad_4_k_cu_e0a9cf416thrust24THRUST_300001_SM_1000_NS8cuda_cub3parE,(.L_29 - _ZN34_INTERNAL_f90845ad_4_k_cu_e0a9cf416thrust24THRUST_300001_SM_1000_NS8cuda_cub3parE)
_ZN34_INTERNAL_f90845ad_4_k_cu_e0a9cf416thrust24THRUST_300001_SM_1000_NS8cuda_cub3parE:
	.zero		1
.L_29:


//--------------------- .nv.constant0._ZN3cub18CUB_300001_SM_10006detail11EmptyKernelIvEEvv --------------------------
	.section	.nv.constant0._ZN3cub18CUB_300001_SM_10006detail11EmptyKernelIvEEvv,"a",@progbits
	.sectionflags	@""
	.align	4
.nv.constant0._ZN3cub18CUB_300001_SM_10006detail11EmptyKernelIvEEvv:
	.zero		896


//--------------------- .nv.constant0._Z8resetAllP7ElementPN4cuda3std3__44pairIiiEE --------------------------
	.section	.nv.constant0._Z8resetAllP7ElementPN4cuda3std3__44pairIiiEE,"a",@progbits
	.sectionflags	@""
	.align	4
.nv.constant0._Z8resetAllP7ElementPN4cuda3std3__44pairIiiEE:
	.zero		912


//--------------------- .nv.constant0._Z19resetAfterIterationP7Element --------------------------
	.section	.nv.constant0._Z19resetAfterIterationP7Element,"a",@progbits
	.sectionflags	@""
	.align	4
.nv.constant0._Z19resetAfterIterationP7Element:
	.zero		904


//--------------------- .nv.constant0._Z11newMatchingP7ElementPN4cuda3std3__44pairIiiEE --------------------------
	.section	.nv.constant0._Z11newMatchingP7ElementPN4cuda3std3__44pairIiiEE,"a",@progbits
	.sectionflags	@""
	.align	4
.nv.constant0._Z11newMatchingP7ElementPN4cuda3std3__44pairIiiEE:
	.zero		912


//--------------------- .nv.constant0._Z8nm2PairsP7Element --------------------------
	.section	.nv.constant0._Z8nm2PairsP7Element,"a",@progbits
	.sectionflags	@""
	.align	4
.nv.constant0._Z8nm2PairsP7Element:
	.zero		904


//--------------------- .nv.constant0._Z14nm2GenPointersP7ElementPN4cuda3std3__44pairIiiEEPbPS0_ --------------------------
	.section	.nv.constant0._Z14nm2GenPointersP7ElementPN4cuda3std3__44pairIiiEEPbPS0_,"a",@progbits
	.sectionflags	@""
	.align	4
.nv.constant0._Z14nm2GenPointersP7ElementPN4cuda3std3__44pairIiiEEPbPS0_:
	.zero		928


//--------------------- .nv.constant0._Z12nm2GenDeviceP7ElementPN4cuda3std3__44pairIiiEEPS0_ --------------------------
	.section	.nv.constant0._Z12nm2GenDeviceP7ElementPN4cuda3std3__44pairIiiEEPS0_,"a",@progbits
	.sectionflags	@""
	.align	4
.nv.constant0._Z12nm2GenDeviceP7ElementPN4cuda3std3__44pairIiiEEPS0_:
	.zero		920


//--------------------- .nv.constant0._Z8nm1FalsePb --------------------------
	.section	.nv.constant0._Z8nm1FalsePb,"a",@progbits
	.sectionflags	@""
	.align	4
.nv.constant0._Z8nm1FalsePb:
	.zero		904


//--------------------- .nv.constant0._Z8protoNM1P7ElementPN4cuda3std3__44pairIiiEE --------------------------
	.section	.nv.constant0._Z8protoNM1P7ElementPN4cuda3std3__44pairIiiEE,"a",@progbits
	.sectionflags	@""
	.align	4
.nv.constant0._Z8protoNM1P7ElementPN4cuda3std3__44pairIiiEE:
	.zero		912


//--------------------- .nv.constant0._Z11protoNM1GenP7ElementPN4cuda3std3__44pairIiiEE --------------------------
	.section	.nv.constant0._Z11protoNM1GenP7ElementPN4cuda3std3__44pairIiiEE,"a",@progbits
	.sectionflags	@""
	.align	4
.nv.constant0._Z11protoNM1GenP7ElementPN4cuda3std3__44pairIiiEE:
	.zero		912


//--------------------- .nv.constant0._Z8unstableP7ElementPN4cuda3std3__44pairIiiEEPb --------------------------
	.section	.nv.constant0._Z8unstableP7ElementPN4cuda3std3__44pairIiiEEPb,"a",@progbits
	.sectionflags	@""
	.align	4
.nv.constant0._Z8unstableP7ElementPN4cuda3std3__44pairIiiEEPb:
	.zero		920


//--------------------- .nv.constant0._Z8iniMatchP7ElementPN4cuda3std3__44pairIiiEE --------------------------
	.section	.nv.constant0._Z8iniMatchP7ElementPN4cuda3std3__44pairIiiEE,"a",@progbits
	.sectionflags	@""
	.align	4
.nv.constant0._Z8iniMatchP7ElementPN4cuda3std3__44pairIiiEE:
	.zero		912


//--------------------- .nv.constant0._Z8perMatchP7ElementPii --------------------------
	.section	.nv.constant0._Z8perMatchP7ElementPii,"a",@progbits
	.sectionflags	@""
	.align	4
.nv.constant0._Z8perMatchP7ElementPii:
	.zero		916


//--------------------- .nv.constant0._Z8preMatchP7Element --------------------------
	.section	.nv.constant0._Z8preMatchP7Element,"a",@progbits
	.sectionflags	@""
	.align	4
.nv.constant0._Z8preMatchP7Element:
	.zero		904


//--------------------- SYMBOLS --------------------------

	.type		.nv.reservedSmem.offset0,@object
	.size		.nv.reservedSmem.offset0,0x4
